	.target	sm_100a

	.elftype	@"ET_EXEC"


//--------------------- .note.nv.tkinfo           --------------------------
	.section	.note.nv.tkinfo,"",@"SHT_NOTE"
	.sectionflags	@"SHF_NOTE_NV_TKINFO"
	.tkinfo
        /*0018*/ 	.word	0x00000002
        /*0030*/ 	.string	""
        /*0030*/ 	.string	"ptxas"
        /*0030*/ 	.string	"Cuda compilation tools, release 13.0, V13.0.88"
        /*0030*/ 	.string	"Build cuda_13.0.r13.0/compiler.36424714_0"
        /*0030*/ 	.string	"-arch sm_100a -m 64 "



//--------------------- .note.nv.cuinfo           --------------------------
	.section	.note.nv.cuinfo,"",@"SHT_NOTE"
	.sectionflags	@"SHF_NOTE_NV_CUINFO"
        /*0018*/ 	.short	0x0002
        /*001a*/ 	.short	0x0064
        /*001c*/ 	.short	0x0082
	.zero		2


//--------------------- .nv.info                  --------------------------
	.section	.nv.info,"",@"SHT_CUDA_INFO"
	.align	4


	//----- nvinfo : EIATTR_REGCOUNT
	.align		4
        /*0000*/ 	.byte	0x04, 0x2f
        /*0002*/ 	.short	(.L_19 - .L_18)
	.align		4
.L_18:
        /*0004*/ 	.word	index@(_ZN7cutlass13device_kernelINS_4gemm6kernel13GemmUniversalIN4cute5tupleIJiiiiEEENS1_10collective13CollectiveMmaINS1_35MainloopSm100TmaUmmaWarpSpecializedILi4ELi2ELi4ENS5_IJNS4_1CILi4EEENSA_ILi1EEESC_EEEEENS5_IJNSA_ILi128EEENSA_ILi256EEESF_EEENS_10bfloat16_tENS5_IJlSC_lEEESI_SJ_NS4_8TiledMMAINS4_8MMA_AtomIJNS4_26SM100_MMA_F16BF16_2x1SM_SSISI_SI_fLi128ELi256ELNS4_4UMMA5MajorE0ELSO_0ELNSN_7ScaleInE0ELSP_0EEEEEENS4_6LayoutINS5_IJSC_SC_SC_EEENS5_IJNSA_ILi0EEESU_SU_EEEEENS5_IJNS4_10UnderscoreESX_SX_EEEEENS4_18SM100_TMA_2SM_LOADENS4_14ComposedLayoutINS4_7SwizzleILi3ELi4ELi3EEENS4_18smem_ptr_flag_bitsILi16EEENSS_INS5_IJNSA_ILi8EEENSA_ILi64EEEEEENS5_IJS17_SC_EEEEEEEvNS4_8identityENS4_28SM100_TMA_2SM_LOAD_MULTICASTES1B_vS1C_EENS_8epilogue10collective18CollectiveEpilogueINS1F_23Sm100TmaWarpSpecializedILi4ELi2ELi32ELb1ELb0EEEJNS5_IJS17_SG_SF_EEENS5_IJNSS_IS17_SC_EENSS_INS5_IJNSA_ILi32EEENSA_ILi2EEEEEENS5_IJSC_SF_EEEEEEEESI_SJ_SI_SJ_NS1F_6fusion15FusionCallbacksIS1J_NS1S_17LinearCombinationISI_fSI_fLNS_15FloatRoundStyleE2EEES1K_S1R_JEEENS4_5SM1004TMEM4LOAD26SM100_TMEM_LOAD_32dp32b32xENS4_13SM90_TMA_LOADENS11_INS12_ILi2ELi4ELi3EEES15_NSS_INS5_IJS16_S1M_EEENS5_IJS1M_SC_EEEEEEENS4_39AutoVectorizingCopyWithAssumedAlignmentILi128EEENS4_14SM90_TMA_STOREES27_S29_S29_EEEvvEEEEvNT_6ParamsE)
        /*0008*/ 	.word	0x00000076


	//----- nvinfo : EIATTR_FRAME_SIZE
	.align		4
.L_19:
        /*000c*/ 	.byte	0x04, 0x11
        /*000e*/ 	.short	(.L_21 - .L_20)
	.align		4
.L_20:
        /*0010*/ 	.word	index@($__internal_2_$__cuda_sm10x_tcgen05_guardrail_trap_unallocated_columns_being_dealloced)
        /*0014*/ 	.word	0x00000000


	//----- nvinfo : EIATTR_FRAME_SIZE
	.align		4
.L_21:
        /*0018*/ 	.byte	0x04, 0x11
        /*001a*/ 	.short	(.L_23 - .L_22)
	.align		4
.L_22:
        /*001c*/ 	.word	index@($__internal_1_$__cuda_sm10x_tcgen05_guardrail_trap_phase_invalid_during_alloc)
        /*0020*/ 	.word	0x00000000


	//----- nvinfo : EIATTR_FRAME_SIZE
	.align		4
.L_23:
        /*0024*/ 	.byte	0x04, 0x11
        /*0026*/ 	.short	(.L_25 - .L_24)
	.align		4
.L_24:
        /*0028*/ 	.word	index@($__internal_0_$__cuda_sm10x_tcgen05_guardrail_trap_col_being_dealloced_not_returned_by_alloc)
        /*002c*/ 	.word	0x00000000


	//----- nvinfo : EIATTR_FRAME_SIZE
	.align		4
.L_25:
        /*0030*/ 	.byte	0x04, 0x11
        /*0032*/ 	.short	(.L_27 - .L_26)
	.align		4
.L_26:
        /*0034*/ 	.word	index@(_ZN7cutlass13device_kernelINS_4gemm6kernel13GemmUniversalIN4cute5tupleIJiiiiEEENS1_10collective13CollectiveMmaINS1_35MainloopSm100TmaUmmaWarpSpecializedILi4ELi2ELi4ENS5_IJNS4_1CILi4EEENSA_ILi1EEESC_EEEEENS5_IJNSA_ILi128EEENSA_ILi256EEESF_EEENS_10bfloat16_tENS5_IJlSC_lEEESI_SJ_NS4_8TiledMMAINS4_8MMA_AtomIJNS4_26SM100_MMA_F16BF16_2x1SM_SSISI_SI_fLi128ELi256ELNS4_4UMMA5MajorE0ELSO_0ELNSN_7ScaleInE0ELSP_0EEEEEENS4_6LayoutINS5_IJSC_SC_SC_EEENS5_IJNSA_ILi0EEESU_SU_EEEEENS5_IJNS4_10UnderscoreESX_SX_EEEEENS4_18SM100_TMA_2SM_LOADENS4_14ComposedLayoutINS4_7SwizzleILi3ELi4ELi3EEENS4_18smem_ptr_flag_bitsILi16EEENSS_INS5_IJNSA_ILi8EEENSA_ILi64EEEEEENS5_IJS17_SC_EEEEEEEvNS4_8identityENS4_28SM100_TMA_2SM_LOAD_MULTICASTES1B_vS1C_EENS_8epilogue10collective18CollectiveEpilogueINS1F_23Sm100TmaWarpSpecializedILi4ELi2ELi32ELb1ELb0EEEJNS5_IJS17_SG_SF_EEENS5_IJNSS_IS17_SC_EENSS_INS5_IJNSA_ILi32EEENSA_ILi2EEEEEENS5_IJSC_SF_EEEEEEEESI_SJ_SI_SJ_NS1F_6fusion15FusionCallbacksIS1J_NS1S_17LinearCombinationISI_fSI_fLNS_15FloatRoundStyleE2EEES1K_S1R_JEEENS4_5SM1004TMEM4LOAD26SM100_TMEM_LOAD_32dp32b32xENS4_13SM90_TMA_LOADENS11_INS12_ILi2ELi4ELi3EEES15_NSS_INS5_IJS16_S1M_EEENS5_IJS1M_SC_EEEEEEENS4_39AutoVectorizingCopyWithAssumedAlignmentILi128EEENS4_14SM90_TMA_STOREES27_S29_S29_EEEvvEEEEvNT_6ParamsE)
        /*0038*/ 	.word	0x00000000


	//----- nvinfo : EIATTR_MIN_STACK_SIZE
	.align		4
.L_27:
        /*003c*/ 	.byte	0x04, 0x12
        /*003e*/ 	.short	(.L_29 - .L_28)
	.align		4
.L_28:
        /*0040*/ 	.word	index@(_ZN7cutlass13device_kernelINS_4gemm6kernel13GemmUniversalIN4cute5tupleIJiiiiEEENS1_10collective13CollectiveMmaINS1_35MainloopSm100TmaUmmaWarpSpecializedILi4ELi2ELi4ENS5_IJNS4_1CILi4EEENSA_ILi1EEESC_EEEEENS5_IJNSA_ILi128EEENSA_ILi256EEESF_EEENS_10bfloat16_tENS5_IJlSC_lEEESI_SJ_NS4_8TiledMMAINS4_8MMA_AtomIJNS4_26SM100_MMA_F16BF16_2x1SM_SSISI_SI_fLi128ELi256ELNS4_4UMMA5MajorE0ELSO_0ELNSN_7ScaleInE0ELSP_0EEEEEENS4_6LayoutINS5_IJSC_SC_SC_EEENS5_IJNSA_ILi0EEESU_SU_EEEEENS5_IJNS4_10UnderscoreESX_SX_EEEEENS4_18SM100_TMA_2SM_LOADENS4_14ComposedLayoutINS4_7SwizzleILi3ELi4ELi3EEENS4_18smem_ptr_flag_bitsILi16EEENSS_INS5_IJNSA_ILi8EEENSA_ILi64EEEEEENS5_IJS17_SC_EEEEEEEvNS4_8identityENS4_28SM100_TMA_2SM_LOAD_MULTICASTES1B_vS1C_EENS_8epilogue10collective18CollectiveEpilogueINS1F_23Sm100TmaWarpSpecializedILi4ELi2ELi32ELb1ELb0EEEJNS5_IJS17_SG_SF_EEENS5_IJNSS_IS17_SC_EENSS_INS5_IJNSA_ILi32EEENSA_ILi2EEEEEENS5_IJSC_SF_EEEEEEEESI_SJ_SI_SJ_NS1F_6fusion15FusionCallbacksIS1J_NS1S_17LinearCombinationISI_fSI_fLNS_15FloatRoundStyleE2EEES1K_S1R_JEEENS4_5SM1004TMEM4LOAD26SM100_TMEM_LOAD_32dp32b32xENS4_13SM90_TMA_LOADENS11_INS12_ILi2ELi4ELi3EEES15_NSS_INS5_IJS16_S1M_EEENS5_IJS1M_SC_EEEEEEENS4_39AutoVectorizingCopyWithAssumedAlignmentILi128EEENS4_14SM90_TMA_STOREES27_S29_S29_EEEvvEEEEvNT_6ParamsE)
        /*0044*/ 	.word	0x00000000
.L_29:


//--------------------- .nv.compat                --------------------------
	.section	.nv.compat,"",@"SHT_CUDA_COMPAT_INFO"
	.align	4
        /*0000*/ 	.byte	0x02, 0x09, 0x01, 0x00, 0x02, 0x02, 0x02, 0x00, 0x02, 0x05, 0x05, 0x00, 0x03, 0x07, 0x01, 0x01
        /*0010*/ 	.byte	0x02, 0x03, 0x01, 0x00, 0x02, 0x06, 0x01, 0x00, 0x04, 0x0b, 0x08, 0x00, 0x09, 0x00, 0x00, 0x00
        /*0020*/ 	.byte	0x00, 0x00, 0x00, 0x00


//--------------------- .nv.info._ZN7cutlass13device_kernelINS_4gemm6kernel13GemmUniversalIN4cute5tupleIJiiiiEEENS1_10collective13CollectiveMmaINS1_35MainloopSm100TmaUmmaWarpSpecializedILi4ELi2ELi4ENS5_IJNS4_1CILi4EEENSA_ILi1EEESC_EEEEENS5_IJNSA_ILi128EEENSA_ILi256EEESF_EEENS_10bfloat16_tENS5_IJlSC_lEEESI_SJ_NS4_8TiledMMAINS4_8MMA_AtomIJNS4_26SM100_MMA_F16BF16_2x1SM_SSISI_SI_fLi128ELi256ELNS4_4UMMA5MajorE0ELSO_0ELNSN_7ScaleInE0ELSP_0EEEEEENS4_6LayoutINS5_IJSC_SC_SC_EEENS5_IJNSA_ILi0EEESU_SU_EEEEENS5_IJNS4_10UnderscoreESX_SX_EEEEENS4_18SM100_TMA_2SM_LOADENS4_14ComposedLayoutINS4_7SwizzleILi3ELi4ELi3EEENS4_18smem_ptr_flag_bitsILi16EEENSS_INS5_IJNSA_ILi8EEENSA_ILi64EEEEEENS5_IJS17_SC_EEEEEEEvNS4_8identityENS4_28SM100_TMA_2SM_LOAD_MULTICASTES1B_vS1C_EENS_8epilogue10collective18CollectiveEpilogueINS1F_23Sm100TmaWarpSpecializedILi4ELi2ELi32ELb1ELb0EEEJNS5_IJS17_SG_SF_EEENS5_IJNSS_IS17_SC_EENSS_INS5_IJNSA_ILi32EEENSA_ILi2EEEEEENS5_IJSC_SF_EEEEEEEESI_SJ_SI_SJ_NS1F_6fusion15FusionCallbacksIS1J_NS1S_17LinearCombinationISI_fSI_fLNS_15FloatRoundStyleE2EEES1K_S1R_JEEENS4_5SM1004TMEM4LOAD26SM100_TMEM_LOAD_32dp32b32xENS4_13SM90_TMA_LOADENS11_INS12_ILi2ELi4ELi3EEES15_NSS_INS5_IJS16_S1M_EEENS5_IJS1M_SC_EEEEEEENS4_39AutoVectorizingCopyWithAssumedAlignmentILi128EEENS4_14SM90_TMA_STOREES27_S29_S29_EEEvvEEEEvNT_6ParamsE --------------------------
	.section	.nv.info._ZN7cutlass13device_kernelINS_4gemm6kernel13GemmUniversalIN4cute5tupleIJiiiiEEENS1_10collective13CollectiveMmaINS1_35MainloopSm100TmaUmmaWarpSpecializedILi4ELi2ELi4ENS5_IJNS4_1CILi4EEENSA_ILi1EEESC_EEEEENS5_IJNSA_ILi128EEENSA_ILi256EEESF_EEENS_10bfloat16_tENS5_IJlSC_lEEESI_SJ_NS4_8TiledMMAINS4_8MMA_AtomIJNS4_26SM100_MMA_F16BF16_2x1SM_SSISI_SI_fLi128ELi256ELNS4_4UMMA5MajorE0ELSO_0ELNSN_7ScaleInE0ELSP_0EEEEEENS4_6LayoutINS5_IJSC_SC_SC_EEENS5_IJNSA_ILi0EEESU_SU_EEEEENS5_IJNS4_10UnderscoreESX_SX_EEEEENS4_18SM100_TMA_2SM_LOADENS4_14ComposedLayoutINS4_7SwizzleILi3ELi4ELi3EEENS4_18smem_ptr_flag_bitsILi16EEENSS_INS5_IJNSA_ILi8EEENSA_ILi64EEEEEENS5_IJS17_SC_EEEEEEEvNS4_8identityENS4_28SM100_TMA_2SM_LOAD_MULTICASTES1B_vS1C_EENS_8epilogue10collective18CollectiveEpilogueINS1F_23Sm100TmaWarpSpecializedILi4ELi2ELi32ELb1ELb0EEEJNS5_IJS17_SG_SF_EEENS5_IJNSS_IS17_SC_EENSS_INS5_IJNSA_ILi32EEENSA_ILi2EEEEEENS5_IJSC_SF_EEEEEEEESI_SJ_SI_SJ_NS1F_6fusion15FusionCallbacksIS1J_NS1S_17LinearCombinationISI_fSI_fLNS_15FloatRoundStyleE2EEES1K_S1R_JEEENS4_5SM1004TMEM4LOAD26SM100_TMEM_LOAD_32dp32b32xENS4_13SM90_TMA_LOADENS11_INS12_ILi2ELi4ELi3EEES15_NSS_INS5_IJS16_S1M_EEENS5_IJS1M_SC_EEEEEEENS4_39AutoVectorizingCopyWithAssumedAlignmentILi128EEENS4_14SM90_TMA_STOREES27_S29_S29_EEEvvEEEEvNT_6ParamsE,"",@"SHT_CUDA_INFO"
	.sectionflags	@""
	.align	4


	//----- nvinfo : EIATTR_CUDA_API_VERSION
	.align		4
        /*0000*/ 	.byte	0x04, 0x37
        /*0002*/ 	.short	(.L_31 - .L_30)
.L_30:
        /*0004*/ 	.word	0x00000082


	//----- nvinfo : EIATTR_KPARAM_INFO
	.align		4
.L_31:
        /*0008*/ 	.byte	0x04, 0x17
        /*000a*/ 	.short	(.L_33 - .L_32)
.L_32:
        /*000c*/ 	.word	0x00000000
        /*0010*/ 	.short	0x0000
        /*0012*/ 	.short	0x0000
        /*0014*/ 	.byte	0x00, 0xf0, 0x01, 0x20


	//----- nvinfo : EIATTR_AT_ENTRY_FRAGMENTS
	.align		4
.L_33:
        /*0018*/ 	.byte	0x04, 0x4f
        /*001a*/ 	.short	(.L_35 - .L_34)


	//   ....[0]....
.L_34:
        /*001c*/ 	.word	0x00000007


	//----- nvinfo : EIATTR_RESERVED_SMEM_USED
	.align		4
.L_35:
        /*0020*/ 	.byte	0x01, 0x41
	.zero		2


	//----- nvinfo : EIATTR_SPARSE_MMA_MASK
	.align		4
        /*0024*/ 	.byte	0x03, 0x50
        /*0026*/ 	.short	0x0000


	//----- nvinfo : EIATTR_TCGEN05_2CTA_USED
	.align		4
        /*0028*/ 	.byte	0x01, 0x52
	.zero		2


	//----- nvinfo : EIATTR_MAXREG_COUNT
	.align		4
        /*002c*/ 	.byte	0x03, 0x1b
        /*002e*/ 	.short	0x00ff


	//----- nvinfo : EIATTR_NUM_BARRIERS
	.align		4
        /*0030*/ 	.byte	0x02, 0x4c
        /*0032*/ 	.byte	0x07
	.zero		1


	//----- nvinfo : EIATTR_EXTERNS
	.align		4
        /*0034*/ 	.byte	0x04, 0x0f
        /*0036*/ 	.short	(.L_37 - .L_36)


	//   ....[0]....
	.align		4
.L_36:
        /*0038*/ 	.word	index@(__assertfail)


	//----- nvinfo : EIATTR_MERCURY_ISA_VERSION
	.align		4
.L_37:
        /*003c*/ 	.byte	0x03, 0x5f
        /*003e*/ 	.short	0x0101


	//----- nvinfo : EIATTR_INT_WARP_WIDE_INSTR_OFFSETS
	.align		4
        /*0040*/ 	.byte	0x04, 0x31
        /*0042*/ 	.short	(.L_39 - .L_38)


	//   ....[0]....
.L_38:
        /*0044*/ 	.word	0x00000d70


	//   ....[1]....
        /*0048*/ 	.word	0x00000e10


	//   ....[2]....
        /*004c*/ 	.word	0x000046b0


	//   ....[3]....
        /*0050*/ 	.word	0x000046d0


	//   ....[4]....
        /*0054*/ 	.word	0x00004700


	//   ....[5]....
        /*0058*/ 	.word	0x000052c0


	//   ....[6]....
        /*005c*/ 	.word	0x00005360


	//   ....[7]....
        /*0060*/ 	.word	0x00005410


	//   ....[8]....
        /*0064*/ 	.word	0x00005490


	//   ....[9]....
        /*0068*/ 	.word	0x00005540


	//   ....[10]....
        /*006c*/ 	.word	0x000055f0


	//   ....[11]....
        /*0070*/ 	.word	0x00005670


	//   ....[12]....
        /*0074*/ 	.word	0x00005730


	//   ....[13]....
        /*0078*/ 	.word	0x000057f0


	//   ....[14]....
        /*007c*/ 	.word	0x000058a0


	//   ....[15]....
        /*0080*/ 	.word	0x00005990


	//   ....[16]....
        /*0084*/ 	.word	0x00005a70


	//----- nvinfo : EIATTR_COOP_GROUP_MASK_REGIDS
	.align		4
.L_39:
        /*0088*/ 	.byte	0x04, 0x29
        /*008a*/ 	.short	(.L_41 - .L_40)


	//   ....[0]....
.L_40:
        /*008c*/ 	.word	0xffffffff


	//   ....[1]....
        /*0090*/ 	.word	0xffffffff


	//   ....[2]....
        /*0094*/ 	.word	0xffffffff


	//   ....[3]....
        /*0098*/ 	.word	0xffffffff


	//   ....[4]....
        /*009c*/ 	.word	0xffffffff


	//   ....[5]....
        /*00a0*/ 	.word	0xffffffff


	//   ....[6]....
        /*00a4*/ 	.word	0xffffffff


	//   ....[7]....
        /*00a8*/ 	.word	0xffffffff


	//   ....[8]....
        /*00ac*/ 	.word	0xffffffff


	//   ....[9]....
        /*00b0*/ 	.word	0xffffffff


	//   ....[10]....
        /*00b4*/ 	.word	0xffffffff


	//   ....[11]....
        /*00b8*/ 	.word	0xffffffff


	//   ....[12]....
        /*00bc*/ 	.word	0xffffffff


	//   ....[13]....
        /*00c0*/ 	.word	0xffffffff


	//----- nvinfo : EIATTR_COOP_GROUP_INSTR_OFFSETS
	.align		4
.L_41:
        /*00c4*/ 	.byte	0x04, 0x28
        /*00c6*/ 	.short	(.L_43 - .L_42)


	//   ....[0]....
.L_42:
        /*00c8*/ 	.word	0x000000b0


	//   ....[1]....
        /*00cc*/ 	.word	0x00000520


	//   ....[2]....
        /*00d0*/ 	.word	0x000006e0


	//   ....[3]....
        /*00d4*/ 	.word	0x00000870


	//   ....[4]....
        /*00d8*/ 	.word	0x00000960


	//   ....[5]....
        /*00dc*/ 	.word	0x00000ac0


	//   ....[6]....
        /*00e0*/ 	.word	0x00000c50


	//   ....[7]....
        /*00e4*/ 	.word	0x00000e90


	//   ....[8]....
        /*00e8*/ 	.word	0x00002420


	//   ....[9]....
        /*00ec*/ 	.word	0x000032d0


	//   ....[10]....
        /*00f0*/ 	.word	0x000037a0


	//   ....[11]....
        /*00f4*/ 	.word	0x000037d0


	//   ....[12]....
        /*00f8*/ 	.word	0x000045b0


	//   ....[13]....
        /*00fc*/ 	.word	0x000047c0


	//----- nvinfo : EIATTR_VRC_CTA_INIT_COUNT
	.align		4
.L_43:
        /*0100*/ 	.byte	0x02, 0x4a
        /*0102*/ 	.byte	0x80
	.zero		1


	//----- nvinfo : EIATTR_SYSCALL_OFFSETS
	.align		4
        /*0104*/ 	.byte	0x04, 0x46
        /*0106*/ 	.short	(.L_45 - .L_44)


	//   ....[0]....
.L_44:
        /*0108*/ 	.word	0x00006620


	//   ....[1]....
        /*010c*/ 	.word	0x00006710


	//   ....[2]....
        /*0110*/ 	.word	0x00006ee0


	//   ....[3]....
        /*0114*/ 	.word	0x00007bb0


	//   ....[4]....
        /*0118*/ 	.word	0x00008860


	//   ....[5]....
        /*011c*/ 	.word	0x00009510


	//----- nvinfo : EIATTR_MBARRIER_INSTR_OFFSETS
	.align		4
.L_45:
        /*0120*/ 	.byte	0x04, 0x39
        /*0122*/ 	.short	(.L_47 - .L_46)


	//   ....[0]....
.L_46:
        /*0124*/ 	.word	0x00000650
        /*0128*/ 	.word	0x000000ff
        /*012c*/ 	.word	0x00000000
        /*0130*/ 	.short	0x0100
        /*0132*/ 	.byte	0x04
	.zero		1


	//   ....[1]....
        /*0134*/ 	.word	0x00000660
        /*0138*/ 	.word	0x000000ff
        /*013c*/ 	.word	0x00000020
        /*0140*/ 	.short	0x0100
        /*0142*/ 	.byte	0x04
	.zero		1


	//   ....[2]....
        /*0144*/ 	.word	0x00000670
        /*0148*/ 	.word	0x000000ff
        /*014c*/ 	.word	0x00000008
        /*0150*/ 	.short	0x0100
        /*0152*/ 	.byte	0x04
	.zero		1


	//   ....[3]....
        /*0154*/ 	.word	0x00000680
        /*0158*/ 	.word	0x000000ff
        /*015c*/ 	.word	0x00000028
        /*0160*/ 	.short	0x0100
        /*0162*/ 	.byte	0x04
	.zero		1


	//   ....[4]....
        /*0164*/ 	.word	0x00000690
        /*0168*/ 	.word	0x000000ff
        /*016c*/ 	.word	0x00000010
        /*0170*/ 	.short	0x0100
        /*0172*/ 	.byte	0x04
	.zero		1


	//   ....[5]....
        /*0174*/ 	.word	0x000006a0
        /*0178*/ 	.word	0x000000ff
        /*017c*/ 	.word	0x00000030
        /*0180*/ 	.short	0x0100
        /*0182*/ 	.byte	0x04
	.zero		1


	//   ....[6]....
        /*0184*/ 	.word	0x000006b0
        /*0188*/ 	.word	0x000000ff
        /*018c*/ 	.word	0x00000018
        /*0190*/ 	.short	0x0100
        /*0192*/ 	.byte	0x04
	.zero		1


	//   ....[7]....
        /*0194*/ 	.word	0x000006c0
        /*0198*/ 	.word	0x000000ff
        /*019c*/ 	.word	0x00000038
        /*01a0*/ 	.short	0x0100
        /*01a2*/ 	.byte	0x04
	.zero		1


	//   ....[8]....
        /*01a4*/ 	.word	0x000007e0
        /*01a8*/ 	.word	0x000000ff
        /*01ac*/ 	.word	0x00000040
        /*01b0*/ 	.short	0x0100
        /*01b2*/ 	.byte	0x04
	.zero		1


	//   ....[9]....
        /*01b4*/ 	.word	0x000007f0
        /*01b8*/ 	.word	0x000000ff
        /*01bc*/ 	.word	0x00000060
        /*01c0*/ 	.short	0x0100
        /*01c2*/ 	.byte	0x04
	.zero		1


	//   ....[10]....
        /*01c4*/ 	.word	0x00000800
        /*01c8*/ 	.word	0x000000ff
        /*01cc*/ 	.word	0x00000048
        /*01d0*/ 	.short	0x0100
        /*01d2*/ 	.byte	0x04
	.zero		1


	//   ....[11]....
        /*01d4*/ 	.word	0x00000810
        /*01d8*/ 	.word	0x000000ff
        /*01dc*/ 	.word	0x00000068
        /*01e0*/ 	.short	0x0100
        /*01e2*/ 	.byte	0x04
	.zero		1


	//   ....[12]....
        /*01e4*/ 	.word	0x00000820
        /*01e8*/ 	.word	0x000000ff
        /*01ec*/ 	.word	0x00000050
        /*01f0*/ 	.short	0x0100
        /*01f2*/ 	.byte	0x04
	.zero		1


	//   ....[13]....
        /*01f4*/ 	.word	0x00000830
        /*01f8*/ 	.word	0x000000ff
        /*01fc*/ 	.word	0x00000070
        /*0200*/ 	.short	0x0100
        /*0202*/ 	.byte	0x04
	.zero		1


	//   ....[14]....
        /*0204*/ 	.word	0x00000840
        /*0208*/ 	.word	0x000000ff
        /*020c*/ 	.word	0x00000058
        /*0210*/ 	.short	0x0100
        /*0212*/ 	.byte	0x04
	.zero		1


	//   ....[15]....
        /*0214*/ 	.word	0x00000850
        /*0218*/ 	.word	0x000000ff
        /*021c*/ 	.word	0x00000078
        /*0220*/ 	.short	0x0100
        /*0222*/ 	.byte	0x04
	.zero		1


	//   ....[16]....
        /*0224*/ 	.word	0x00000930
        /*0228*/ 	.word	0x000000ff
        /*022c*/ 	.word	0x00000080
        /*0230*/ 	.short	0x0100
        /*0232*/ 	.byte	0x06
	.zero		1


	//   ....[17]....
        /*0234*/ 	.word	0x00000940
        /*0238*/ 	.word	0x000000ff
        /*023c*/ 	.word	0x00000088
        /*0240*/ 	.short	0x0100
        /*0242*/ 	.byte	0x06
	.zero		1


	//   ....[18]....
        /*0244*/ 	.word	0x00000a70
        /*0248*/ 	.word	0x000000ff
        /*024c*/ 	.word	0x00000090
        /*0250*/ 	.short	0x0100
        /*0252*/ 	.byte	0x06
	.zero		1


	//   ....[19]....
        /*0254*/ 	.word	0x00000a80
        /*0258*/ 	.word	0x000000ff
        /*025c*/ 	.word	0x000000a0
        /*0260*/ 	.short	0x0100
        /*0262*/ 	.byte	0x06
	.zero		1


	//   ....[20]....
        /*0264*/ 	.word	0x00000a90
        /*0268*/ 	.word	0x000000ff
        /*026c*/ 	.word	0x00000098
        /*0270*/ 	.short	0x0100
        /*0272*/ 	.byte	0x06
	.zero		1


	//   ....[21]....
        /*0274*/ 	.word	0x00000aa0
        /*0278*/ 	.word	0x000000ff
        /*027c*/ 	.word	0x000000a8
        /*0280*/ 	.short	0x0100
        /*0282*/ 	.byte	0x06
	.zero		1


	//   ....[22]....
        /*0284*/ 	.word	0x00000bc0
        /*0288*/ 	.word	0x000000ff
        /*028c*/ 	.word	0x000000b0
        /*0290*/ 	.short	0x0100
        /*0292*/ 	.byte	0x04
	.zero		1


	//   ....[23]....
        /*0294*/ 	.word	0x00000bd0
        /*0298*/ 	.word	0x000000ff
        /*029c*/ 	.word	0x000000d0
        /*02a0*/ 	.short	0x0100
        /*02a2*/ 	.byte	0x04
	.zero		1


	//   ....[24]....
        /*02a4*/ 	.word	0x00000be0
        /*02a8*/ 	.word	0x000000ff
        /*02ac*/ 	.word	0x000000b8
        /*02b0*/ 	.short	0x0100
        /*02b2*/ 	.byte	0x04
	.zero		1


	//   ....[25]....
        /*02b4*/ 	.word	0x00000bf0
        /*02b8*/ 	.word	0x000000ff
        /*02bc*/ 	.word	0x000000d8
        /*02c0*/ 	.short	0x0100
        /*02c2*/ 	.byte	0x04
	.zero		1


	//   ....[26]....
        /*02c4*/ 	.word	0x00000c00
        /*02c8*/ 	.word	0x000000ff
        /*02cc*/ 	.word	0x000000c0
        /*02d0*/ 	.short	0x0100
        /*02d2*/ 	.byte	0x04
	.zero		1


	//   ....[27]....
        /*02d4*/ 	.word	0x00000c10
        /*02d8*/ 	.word	0x000000ff
        /*02dc*/ 	.word	0x000000e0
        /*02e0*/ 	.short	0x0100
        /*02e2*/ 	.byte	0x04
	.zero		1


	//   ....[28]....
        /*02e4*/ 	.word	0x00000c20
        /*02e8*/ 	.word	0x000000ff
        /*02ec*/ 	.word	0x000000c8
        /*02f0*/ 	.short	0x0100
        /*02f2*/ 	.byte	0x04
	.zero		1


	//   ....[29]....
        /*02f4*/ 	.word	0x00000c30
        /*02f8*/ 	.word	0x000000ff
        /*02fc*/ 	.word	0x000000e8
        /*0300*/ 	.short	0x0100
        /*0302*/ 	.byte	0x04
	.zero		1


	//   ....[30]....
        /*0304*/ 	.word	0x00000d20
        /*0308*/ 	.word	0x000000ff
        /*030c*/ 	.word	0x000000f0
        /*0310*/ 	.short	0x0100
        /*0312*/ 	.byte	0x04
	.zero		1


	//   ....[31]....
        /*0314*/ 	.word	0x00000d30
        /*0318*/ 	.word	0x000000ff
        /*031c*/ 	.word	0x00000100
        /*0320*/ 	.short	0x0100
        /*0322*/ 	.byte	0x04
	.zero		1


	//   ....[32]....
        /*0324*/ 	.word	0x00000d40
        /*0328*/ 	.word	0x000000ff
        /*032c*/ 	.word	0x000000f8
        /*0330*/ 	.short	0x0100
        /*0332*/ 	.byte	0x04
	.zero		1


	//   ....[33]....
        /*0334*/ 	.word	0x00000d50
        /*0338*/ 	.word	0x000000ff
        /*033c*/ 	.word	0x00000108
        /*0340*/ 	.short	0x0100
        /*0342*/ 	.byte	0x04
	.zero		1


	//   ....[34]....
        /*0344*/ 	.word	0x00000e50
        /*0348*/ 	.word	0x000000ff
        /*034c*/ 	.word	0x00000110
        /*0350*/ 	.short	0x0100
        /*0352*/ 	.byte	0x06
	.zero		1


	//   ....[35]....
        /*0354*/ 	.word	0x00001a00
        /*0358*/ 	.word	0x00000003
        /*035c*/ 	.word	0x00000100
        /*0360*/ 	.short	0x010a
        /*0362*/ 	.byte	0xff
	.zero		1


	//   ....[36]....
        /*0364*/ 	.word	0x00001a30
        /*0368*/ 	.word	0x00000003
        /*036c*/ 	.word	0x000000f0
        /*0370*/ 	.short	0x0101
        /*0372*/ 	.byte	0xff
	.zero		1


	//   ....[37]....
        /*0374*/ 	.word	0x00001af0
        /*0378*/ 	.word	0x000000ff
        /*037c*/ 	.word	0x00000020
        /*0380*/ 	.short	0x010a
        /*0382*/ 	.byte	0x04
	.zero		1


	//   ....[38]....
        /*0384*/ 	.word	0x00001bc0
        /*0388*/ 	.word	0x000000ff
        /*038c*/ 	.word	0x00000020
        /*0390*/ 	.short	0x010a
        /*0392*/ 	.byte	0x05
	.zero		1


	//   ....[39]....
        /*0394*/ 	.word	0x00001d20
        /*0398*/ 	.word	0x000000ff
        /*039c*/ 	.word	0x00000020
        /*03a0*/ 	.short	0x010a
        /*03a2*/ 	.byte	0x04
	.zero		1


	//   ....[40]....
        /*03a4*/ 	.word	0x00001fb0
        /*03a8*/ 	.word	0x000000ff
        /*03ac*/ 	.word	0x00000088
        /*03b0*/ 	.short	0x0101
        /*03b2*/ 	.byte	0x15
	.zero		1


	//   ....[41]....
        /*03b4*/ 	.word	0x00001fd0
        /*03b8*/ 	.word	0x000000ff
        /*03bc*/ 	.word	0x00000020
        /*03c0*/ 	.short	0x010a
        /*03c2*/ 	.byte	0x04
	.zero		1


	//   ....[42]....
        /*03c4*/ 	.word	0x00002050
        /*03c8*/ 	.word	0x000000ff
        /*03cc*/ 	.word	0x00000020
        /*03d0*/ 	.short	0x010a
        /*03d2*/ 	.byte	0x06
	.zero		1


	//   ....[43]....
        /*03d4*/ 	.word	0x00002190
        /*03d8*/ 	.word	0x000000ff
        /*03dc*/ 	.word	0x00000020
        /*03e0*/ 	.short	0x010a
        /*03e2*/ 	.byte	0x04
	.zero		1


	//   ....[44]....
        /*03e4*/ 	.word	0x00002450
        /*03e8*/ 	.word	0x00000003
        /*03ec*/ 	.word	0x00000090
        /*03f0*/ 	.short	0x010a
        /*03f2*/ 	.byte	0xff
	.zero		1


	//   ....[45]....
        /*03f4*/ 	.word	0x000025a0
        /*03f8*/ 	.word	0x00000000
        /*03fc*/ 	.word	0x00000000
        /*0400*/ 	.short	0x0101
        /*0402*/ 	.byte	0xff
	.zero		1


	//   ....[46]....
        /*0404*/ 	.word	0x00002b50
        /*0408*/ 	.word	0x000000ff
        /*040c*/ 	.word	0x00000000
        /*0410*/ 	.short	0x010a
        /*0412*/ 	.byte	0x04
	.zero		1


	//   ....[47]....
        /*0414*/ 	.word	0x00002be0
        /*0418*/ 	.word	0x000000ff
        /*041c*/ 	.word	0x00000000
        /*0420*/ 	.short	0x010a
        /*0422*/ 	.byte	0x05
	.zero		1


	//   ....[48]....
        /*0424*/ 	.word	0x00002c70
        /*0428*/ 	.word	0x000000ff
        /*042c*/ 	.word	0x00000000
        /*0430*/ 	.short	0x010a
        /*0432*/ 	.byte	0x05
	.zero		1


	//   ....[49]....
        /*0434*/ 	.word	0x00002d10
        /*0438*/ 	.word	0x00000000
        /*043c*/ 	.word	0x00000000
        /*0440*/ 	.short	0x010a
        /*0442*/ 	.byte	0xff
	.zero		1


	//   ....[50]....
        /*0444*/ 	.word	0x00002e30
        /*0448*/ 	.word	0x00000002
        /*044c*/ 	.word	0x000000f0
        /*0450*/ 	.short	0x010a
        /*0452*/ 	.byte	0xff
	.zero		1


	//   ....[51]....
        /*0454*/ 	.word	0x00002e90
        /*0458*/ 	.word	0x00000004
        /*045c*/ 	.word	0x00000000
        /*0460*/ 	.short	0x0101
        /*0462*/ 	.byte	0xff
	.zero		1


	//   ....[52]....
        /*0464*/ 	.word	0x00002eb0
        /*0468*/ 	.word	0x000000ff
        /*046c*/ 	.word	0x000000a0
        /*0470*/ 	.short	0x010a
        /*0472*/ 	.byte	0x04
	.zero		1


	//   ....[53]....
        /*0474*/ 	.word	0x00002fd0
        /*0478*/ 	.word	0x00000002
        /*047c*/ 	.word	0x00000090
        /*0480*/ 	.short	0x010a
        /*0482*/ 	.byte	0xff
	.zero		1


	//   ....[54]....
        /*0484*/ 	.word	0x000030e0
        /*0488*/ 	.word	0x00000002
        /*048c*/ 	.word	0x00000000
        /*0490*/ 	.short	0x0101
        /*0492*/ 	.byte	0xff
	.zero		1


	//   ....[55]....
        /*0494*/ 	.word	0x00003170
        /*0498*/ 	.word	0x000000ff
        /*049c*/ 	.word	0x000000a0
        /*04a0*/ 	.short	0x0106
        /*04a2*/ 	.byte	0x04
	.zero		1


	//   ....[56]....
        /*04a4*/ 	.word	0x00003190
        /*04a8*/ 	.word	0x000000ff
        /*04ac*/ 	.word	0x000000a0
        /*04b0*/ 	.short	0x010a
        /*04b2*/ 	.byte	0x04
	.zero		1


	//   ....[57]....
        /*04b4*/ 	.word	0x00003220
        /*04b8*/ 	.word	0x000000ff
        /*04bc*/ 	.word	0x000000a0
        /*04c0*/ 	.short	0x0106
        /*04c2*/ 	.byte	0x07
	.zero		1


	//   ....[58]....
        /*04c4*/ 	.word	0x00003260
        /*04c8*/ 	.word	0x00000000
        /*04cc*/ 	.word	0x000000a0
        /*04d0*/ 	.short	0x010a
        /*04d2*/ 	.byte	0xff
	.zero		1


	//   ....[59]....
        /*04d4*/ 	.word	0x000034a0
        /*04d8*/ 	.word	0x000000ff
        /*04dc*/ 	.word	0x00000008
        /*04e0*/ 	.short	0x010a
        /*04e2*/ 	.byte	0x05
	.zero		1


	//   ....[60]....
        /*04e4*/ 	.word	0x000034c0
        /*04e8*/ 	.word	0x000000ff
        /*04ec*/ 	.word	0x00000008
        /*04f0*/ 	.short	0x010a
        /*04f2*/ 	.byte	0x05
	.zero		1


	//   ....[61]....
        /*04f4*/ 	.word	0x00003650
        /*04f8*/ 	.word	0x000000ff
        /*04fc*/ 	.word	0x00000008
        /*0500*/ 	.short	0x010a
        /*0502*/ 	.byte	0x05
	.zero		1


	//   ....[62]....
        /*0504*/ 	.word	0x00003670
        /*0508*/ 	.word	0x000000ff
        /*050c*/ 	.word	0x00000008
        /*0510*/ 	.short	0x010a
        /*0512*/ 	.byte	0x05
	.zero		1


	//   ....[63]....
        /*0514*/ 	.word	0x00003730
        /*0518*/ 	.word	0x000000ff
        /*051c*/ 	.word	0x00000000
        /*0520*/ 	.short	0x0101
        /*0522*/ 	.byte	0x04
	.zero		1


	//   ....[64]....
        /*0524*/ 	.word	0x00003af0
        /*0528*/ 	.word	0x00000000
        /*052c*/ 	.word	0x00000090
        /*0530*/ 	.short	0x010a
        /*0532*/ 	.byte	0xff
	.zero		1


	//   ....[65]....
        /*0534*/ 	.word	0x00003bb0
        /*0538*/ 	.word	0x00000000
        /*053c*/ 	.word	0x00000000
        /*0540*/ 	.short	0x0101
        /*0542*/ 	.byte	0xff
	.zero		1


	//   ....[66]....
        /*0544*/ 	.word	0x00003c70
        /*0548*/ 	.word	0x000000ff
        /*054c*/ 	.word	0x00000000
        /*0550*/ 	.short	0x010a
        /*0552*/ 	.byte	0x04
	.zero		1


	//   ....[67]....
        /*0554*/ 	.word	0x00003c80
        /*0558*/ 	.word	0x000000ff
        /*055c*/ 	.word	0x000000d0
        /*0560*/ 	.short	0x010a
        /*0562*/ 	.byte	0x2e
	.zero		1


	//   ....[68]....
        /*0564*/ 	.word	0x00003d30
        /*0568*/ 	.word	0x000000ff
        /*056c*/ 	.word	0x00000000
        /*0570*/ 	.short	0x010a
        /*0572*/ 	.byte	0x07
	.zero		1


	//   ....[69]....
        /*0574*/ 	.word	0x00003e60
        /*0578*/ 	.word	0x000000ff
        /*057c*/ 	.word	0x00000000
        /*0580*/ 	.short	0x010a
        /*0582*/ 	.byte	0x04
	.zero		1


	//   ....[70]....
        /*0584*/ 	.word	0x000042a0
        /*0588*/ 	.word	0x000000ff
        /*058c*/ 	.word	0x00000000
        /*0590*/ 	.short	0x010a
        /*0592*/ 	.byte	0x04
	.zero		1


	//   ....[71]....
        /*0594*/ 	.word	0x00004330
        /*0598*/ 	.word	0x000000ff
        /*059c*/ 	.word	0x00000000
        /*05a0*/ 	.short	0x010a
        /*05a2*/ 	.byte	0x05
	.zero		1


	//   ....[72]....
        /*05a4*/ 	.word	0x000043c0
        /*05a8*/ 	.word	0x000000ff
        /*05ac*/ 	.word	0x00000000
        /*05b0*/ 	.short	0x010a
        /*05b2*/ 	.byte	0x05
	.zero		1


	//   ....[73]....
        /*05b4*/ 	.word	0x00004460
        /*05b8*/ 	.word	0x00000000
        /*05bc*/ 	.word	0x00000000
        /*05c0*/ 	.short	0x010a
        /*05c2*/ 	.byte	0xff
	.zero		1


	//   ....[74]....
        /*05c4*/ 	.word	0x000044a0
        /*05c8*/ 	.word	0x00000000
        /*05cc*/ 	.word	0x00000000
        /*05d0*/ 	.short	0x010a
        /*05d2*/ 	.byte	0xff
	.zero		1


	//   ....[75]....
        /*05d4*/ 	.word	0x00004510
        /*05d8*/ 	.word	0x000000ff
        /*05dc*/ 	.word	0x00000000
        /*05e0*/ 	.short	0x0101
        /*05e2*/ 	.byte	0x04
	.zero		1


	//   ....[76]....
        /*05e4*/ 	.word	0x00004550
        /*05e8*/ 	.word	0x000000ff
        /*05ec*/ 	.word	0x00000110
        /*05f0*/ 	.short	0x010a
        /*05f2*/ 	.byte	0x29
	.zero		1


	//   ....[77]....
        /*05f4*/ 	.word	0x000045a0
        /*05f8*/ 	.word	0x000000ff
        /*05fc*/ 	.word	0x00000000
        /*0600*/ 	.short	0x0101
        /*0602*/ 	.byte	0x04
	.zero		1


	//   ....[78]....
        /*0604*/ 	.word	0x00004a80
        /*0608*/ 	.word	0x00000008
        /*060c*/ 	.word	0x00000090
        /*0610*/ 	.short	0x010a
        /*0612*/ 	.byte	0xff
	.zero		1


	//   ....[79]....
        /*0614*/ 	.word	0x00004bf0
        /*0618*/ 	.word	0x00000000
        /*061c*/ 	.word	0x00000000
        /*0620*/ 	.short	0x0101
        /*0622*/ 	.byte	0xff
	.zero		1


	//   ....[80]....
        /*0624*/ 	.word	0x000050d0
        /*0628*/ 	.word	0x000000ff
        /*062c*/ 	.word	0x00000088
        /*0630*/ 	.short	0x010a
        /*0632*/ 	.byte	0x15
	.zero		1


	//   ....[81]....
        /*0634*/ 	.word	0x00005260
        /*0638*/ 	.word	0x000000ff
        /*063c*/ 	.word	0x00000060
        /*0640*/ 	.short	0x010a
        /*0642*/ 	.byte	0x15
	.zero		1


	//   ....[82]....
        /*0644*/ 	.word	0x00005430
        /*0648*/ 	.word	0x000000ff
        /*064c*/ 	.word	0x00000040
        /*0650*/ 	.short	0x010b
        /*0652*/ 	.byte	0x15
	.zero		1


	//   ....[83]....
        /*0654*/ 	.word	0x00005450
        /*0658*/ 	.word	0x000000ff
        /*065c*/ 	.word	0x00000000
        /*0660*/ 	.short	0x0101
        /*0662*/ 	.byte	0x04
	.zero		1


	//   ....[84]....
        /*0664*/ 	.word	0x00005460
        /*0668*/ 	.word	0x000000ff
        /*066c*/ 	.word	0x00000068
        /*0670*/ 	.short	0x010a
        /*0672*/ 	.byte	0x15
	.zero		1


	//   ....[85]....
        /*0674*/ 	.word	0x00005610
        /*0678*/ 	.word	0x000000ff
        /*067c*/ 	.word	0x00000048
        /*0680*/ 	.short	0x010b
        /*0682*/ 	.byte	0x15
	.zero		1


	//   ....[86]....
        /*0684*/ 	.word	0x00005630
        /*0688*/ 	.word	0x000000ff
        /*068c*/ 	.word	0x00000000
        /*0690*/ 	.short	0x0101
        /*0692*/ 	.byte	0x04
	.zero		1


	//   ....[87]....
        /*0694*/ 	.word	0x00005640
        /*0698*/ 	.word	0x000000ff
        /*069c*/ 	.word	0x00000070
        /*06a0*/ 	.short	0x010a
        /*06a2*/ 	.byte	0x15
	.zero		1


	//   ....[88]....
        /*06a4*/ 	.word	0x00005810
        /*06a8*/ 	.word	0x000000ff
        /*06ac*/ 	.word	0x00000050
        /*06b0*/ 	.short	0x010b
        /*06b2*/ 	.byte	0x15
	.zero		1


	//   ....[89]....
        /*06b4*/ 	.word	0x00005830
        /*06b8*/ 	.word	0x000000ff
        /*06bc*/ 	.word	0x00000000
        /*06c0*/ 	.short	0x0101
        /*06c2*/ 	.byte	0x04
	.zero		1


	//   ....[90]....
        /*06c4*/ 	.word	0x00005840
        /*06c8*/ 	.word	0x000000ff
        /*06cc*/ 	.word	0x00000078
        /*06d0*/ 	.short	0x010a
        /*06d2*/ 	.byte	0x15
	.zero		1


	//   ....[91]....
        /*06d4*/ 	.word	0x00005a90
        /*06d8*/ 	.word	0x000000ff
        /*06dc*/ 	.word	0x00000058
        /*06e0*/ 	.short	0x010b
        /*06e2*/ 	.byte	0x15
	.zero		1


	//   ....[92]....
        /*06e4*/ 	.word	0x00005aa0
        /*06e8*/ 	.word	0x000000ff
        /*06ec*/ 	.word	0x00000000
        /*06f0*/ 	.short	0x0101
        /*06f2*/ 	.byte	0x27
	.zero		1


	//   ....[93]....
        /*06f4*/ 	.word	0x00005ad0
        /*06f8*/ 	.word	0x000000ff
        /*06fc*/ 	.word	0x00000060
        /*0700*/ 	.short	0x010a
        /*0702*/ 	.byte	0x15
	.zero		1


	//   ....[94]....
        /*0704*/ 	.word	0x00005af0
        /*0708*/ 	.word	0x000000ff
        /*070c*/ 	.word	0x00000068
        /*0710*/ 	.short	0x010a
        /*0712*/ 	.byte	0x15
	.zero		1


	//   ....[95]....
        /*0714*/ 	.word	0x00005b10
        /*0718*/ 	.word	0x000000ff
        /*071c*/ 	.word	0x00000070
        /*0720*/ 	.short	0x010a
        /*0722*/ 	.byte	0x15
	.zero		1


	//   ....[96]....
        /*0724*/ 	.word	0x00005b50
        /*0728*/ 	.word	0x00000000
        /*072c*/ 	.word	0x00000078
        /*0730*/ 	.short	0x010a
        /*0732*/ 	.byte	0xff
	.zero		1


	//   ....[97]....
        /*0734*/ 	.word	0x00005eb0
        /*0738*/ 	.word	0x00000003
        /*073c*/ 	.word	0x00000090
        /*0740*/ 	.short	0x010a
        /*0742*/ 	.byte	0xff
	.zero		1


	//   ....[98]....
        /*0744*/ 	.word	0x00006030
        /*0748*/ 	.word	0x00000000
        /*074c*/ 	.word	0x00000000
        /*0750*/ 	.short	0x0101
        /*0752*/ 	.byte	0xff
	.zero		1


	//   ....[99]....
        /*0754*/ 	.word	0x00006ba0
        /*0758*/ 	.word	0x000000ff
        /*075c*/ 	.word	0x00000040
        /*0760*/ 	.short	0x010a
        /*0762*/ 	.byte	0x2b
	.zero		1


	//   ....[100]....
        /*0764*/ 	.word	0x00006be0
        /*0768*/ 	.word	0x00000063
        /*076c*/ 	.word	0x000000b0
        /*0770*/ 	.short	0x010a
        /*0772*/ 	.byte	0xff
	.zero		1


	//   ....[101]....
        /*0774*/ 	.word	0x00006cd0
        /*0778*/ 	.word	0x000000ff
        /*077c*/ 	.word	0x00000040
        /*0780*/ 	.short	0x010a
        /*0782*/ 	.byte	0x2b
	.zero		1


	//   ....[102]....
        /*0784*/ 	.word	0x00006dc0
        /*0788*/ 	.word	0x00000063
        /*078c*/ 	.word	0x000000b0
        /*0790*/ 	.short	0x010a
        /*0792*/ 	.byte	0xff
	.zero		1


	//   ....[103]....
        /*0794*/ 	.word	0x000078e0
        /*0798*/ 	.word	0x00000000
        /*079c*/ 	.word	0x00000000
        /*07a0*/ 	.short	0x0101
        /*07a2*/ 	.byte	0xff
	.zero		1


	//   ....[104]....
        /*07a4*/ 	.word	0x000078f0
        /*07a8*/ 	.word	0x00000003
        /*07ac*/ 	.word	0x00000040
        /*07b0*/ 	.short	0x010a
        /*07b2*/ 	.byte	0xff
	.zero		1


	//   ....[105]....
        /*07b4*/ 	.word	0x000079d0
        /*07b8*/ 	.word	0x00000003
        /*07bc*/ 	.word	0x00000040
        /*07c0*/ 	.short	0x010a
        /*07c2*/ 	.byte	0xff
	.zero		1


	//   ....[106]....
        /*07c4*/ 	.word	0x00008590
        /*07c8*/ 	.word	0x0000003d
        /*07cc*/ 	.word	0x00000000
        /*07d0*/ 	.short	0x0101
        /*07d2*/ 	.byte	0xff
	.zero		1


	//   ....[107]....
        /*07d4*/ 	.word	0x000085b0
        /*07d8*/ 	.word	0x0000003e
        /*07dc*/ 	.word	0x00000040
        /*07e0*/ 	.short	0x010a
        /*07e2*/ 	.byte	0xff
	.zero		1


	//   ....[108]....
        /*07e4*/ 	.word	0x00008680
        /*07e8*/ 	.word	0x0000003e
        /*07ec*/ 	.word	0x00000040
        /*07f0*/ 	.short	0x010a
        /*07f2*/ 	.byte	0xff
	.zero		1


	//   ....[109]....
        /*07f4*/ 	.word	0x00009240
        /*07f8*/ 	.word	0x0000003d
        /*07fc*/ 	.word	0x00000000
        /*0800*/ 	.short	0x0101
        /*0802*/ 	.byte	0xff
	.zero		1


	//   ....[110]....
        /*0804*/ 	.word	0x00009260
        /*0808*/ 	.word	0x0000003e
        /*080c*/ 	.word	0x00000040
        /*0810*/ 	.short	0x010a
        /*0812*/ 	.byte	0xff
	.zero		1


	//   ....[111]....
        /*0814*/ 	.word	0x00009330
        /*0818*/ 	.word	0x0000003e
        /*081c*/ 	.word	0x00000040
        /*0820*/ 	.short	0x010a
        /*0822*/ 	.byte	0xff
	.zero		1


	//   ....[112]....
        /*0824*/ 	.word	0x00009720
        /*0828*/ 	.word	0x00000063
        /*082c*/ 	.word	0x00000000
        /*0830*/ 	.short	0x0101
        /*0832*/ 	.byte	0xff
	.zero		1


	//   ....[113]....
        /*0834*/ 	.word	0x00009f40
        /*0838*/ 	.word	0x00000002
        /*083c*/ 	.word	0x00000000
        /*0840*/ 	.short	0x0101
        /*0842*/ 	.byte	0xff
	.zero		1


	//   ....[114]....
        /*0844*/ 	.word	0x0000a1d0
        /*0848*/ 	.word	0x000000ff
        /*084c*/ 	.word	0x00000000
        /*0850*/ 	.short	0x0101
        /*0852*/ 	.byte	0x04
	.zero		1


	//   ....[115]....
        /*0854*/ 	.word	0x0000a1f0
        /*0858*/ 	.word	0x00000003
        /*085c*/ 	.word	0x00000100
        /*0860*/ 	.short	0x010a
        /*0862*/ 	.byte	0xff
	.zero		1


	//   ....[116]....
        /*0864*/ 	.word	0x0000a250
        /*0868*/ 	.word	0x00000000
        /*086c*/ 	.word	0x00000020
        /*0870*/ 	.short	0x010a
        /*0872*/ 	.byte	0xff
	.zero		1


	//   ....[117]....
        /*0874*/ 	.word	0x0000a2b0
        /*0878*/ 	.word	0x00000000
        /*087c*/ 	.word	0x00000020
        /*0880*/ 	.short	0x010a
        /*0882*/ 	.byte	0xff
	.zero		1


	//   ....[118]....
        /*0884*/ 	.word	0x0000a300
        /*0888*/ 	.word	0x00000003
        /*088c*/ 	.word	0x00000090
        /*0890*/ 	.short	0x010a
        /*0892*/ 	.byte	0xff
	.zero		1


	//   ....[119]....
        /*0894*/ 	.word	0x0000a360
        /*0898*/ 	.word	0x00000000
        /*089c*/ 	.word	0x00000000
        /*08a0*/ 	.short	0x010a
        /*08a2*/ 	.byte	0xff
	.zero		1


	//   ....[120]....
        /*08a4*/ 	.word	0x0000a3c0
        /*08a8*/ 	.word	0x00000000
        /*08ac*/ 	.word	0x00000000
        /*08b0*/ 	.short	0x010a
        /*08b2*/ 	.byte	0xff
	.zero		1


	//   ....[121]....
        /*08b4*/ 	.word	0x0000a420
        /*08b8*/ 	.word	0x00000000
        /*08bc*/ 	.word	0x00000000
        /*08c0*/ 	.short	0x010a
        /*08c2*/ 	.byte	0xff
	.zero		1


	//   ....[122]....
        /*08c4*/ 	.word	0x0000a470
        /*08c8*/ 	.word	0x00000002
        /*08cc*/ 	.word	0x000000f0
        /*08d0*/ 	.short	0x010a
        /*08d2*/ 	.byte	0xff
	.zero		1


	//   ....[123]....
        /*08d4*/ 	.word	0x0000a4d0
        /*08d8*/ 	.word	0x00000002
        /*08dc*/ 	.word	0x000000a0
        /*08e0*/ 	.short	0x010a
        /*08e2*/ 	.byte	0xff
	.zero		1


	//   ....[124]....
        /*08e4*/ 	.word	0x0000a520
        /*08e8*/ 	.word	0x00000002
        /*08ec*/ 	.word	0x00000090
        /*08f0*/ 	.short	0x010a
        /*08f2*/ 	.byte	0xff
	.zero		1


	//   ....[125]....
        /*08f4*/ 	.word	0x0000a580
        /*08f8*/ 	.word	0x00000000
        /*08fc*/ 	.word	0x000000a0
        /*0900*/ 	.short	0x010a
        /*0902*/ 	.byte	0xff
	.zero		1


	//   ....[126]....
        /*0904*/ 	.word	0x0000a5e0
        /*0908*/ 	.word	0x00000000
        /*090c*/ 	.word	0x00000008
        /*0910*/ 	.short	0x010a
        /*0912*/ 	.byte	0xff
	.zero		1


	//   ....[127]....
        /*0914*/ 	.word	0x0000a6d0
        /*0918*/ 	.word	0x00000000
        /*091c*/ 	.word	0x00000008
        /*0920*/ 	.short	0x010a
        /*0922*/ 	.byte	0xff
	.zero		1


	//   ....[128]....
        /*0924*/ 	.word	0x0000a720
        /*0928*/ 	.word	0x00000000
        /*092c*/ 	.word	0x00000090
        /*0930*/ 	.short	0x010a
        /*0932*/ 	.byte	0xff
	.zero		1


	//   ....[129]....
        /*0934*/ 	.word	0x0000a780
        /*0938*/ 	.word	0x00000000
        /*093c*/ 	.word	0x000000d0
        /*0940*/ 	.short	0x010a
        /*0942*/ 	.byte	0xff
	.zero		1


	//   ....[130]....
        /*0944*/ 	.word	0x0000a7e0
        /*0948*/ 	.word	0x00000000
        /*094c*/ 	.word	0x00000000
        /*0950*/ 	.short	0x010a
        /*0952*/ 	.byte	0xff
	.zero		1


	//   ....[131]....
        /*0954*/ 	.word	0x0000a840
        /*0958*/ 	.word	0x00000000
        /*095c*/ 	.word	0x00000000
        /*0960*/ 	.short	0x010a
        /*0962*/ 	.byte	0xff
	.zero		1


	//   ....[132]....
        /*0964*/ 	.word	0x0000a8a0
        /*0968*/ 	.word	0x00000000
        /*096c*/ 	.word	0x00000000
        /*0970*/ 	.short	0x010a
        /*0972*/ 	.byte	0xff
	.zero		1


	//   ....[133]....
        /*0974*/ 	.word	0x0000a900
        /*0978*/ 	.word	0x00000000
        /*097c*/ 	.word	0x00000000
        /*0980*/ 	.short	0x010a
        /*0982*/ 	.byte	0xff
	.zero		1


	//   ....[134]....
        /*0984*/ 	.word	0x0000a960
        /*0988*/ 	.word	0x00000000
        /*098c*/ 	.word	0x00000110
        /*0990*/ 	.short	0x010a
        /*0992*/ 	.byte	0xff
	.zero		1


	//   ....[135]....
        /*0994*/ 	.word	0x0000a9b0
        /*0998*/ 	.word	0x00000008
        /*099c*/ 	.word	0x00000090
        /*09a0*/ 	.short	0x010a
        /*09a2*/ 	.byte	0xff
	.zero		1


	//   ....[136]....
        /*09a4*/ 	.word	0x0000aa10
        /*09a8*/ 	.word	0x00000000
        /*09ac*/ 	.word	0x00000088
        /*09b0*/ 	.short	0x010a
        /*09b2*/ 	.byte	0xff
	.zero		1


	//   ....[137]....
        /*09b4*/ 	.word	0x0000aa70
        /*09b8*/ 	.word	0x00000005
        /*09bc*/ 	.word	0x00000060
        /*09c0*/ 	.short	0x010a
        /*09c2*/ 	.byte	0xff
	.zero		1


	//   ....[138]....
        /*09c4*/ 	.word	0x0000aad0
        /*09c8*/ 	.word	0x00000005
        /*09cc*/ 	.word	0x00000068
        /*09d0*/ 	.short	0x010a
        /*09d2*/ 	.byte	0xff
	.zero		1


	//   ....[139]....
        /*09d4*/ 	.word	0x0000ab30
        /*09d8*/ 	.word	0x00000005
        /*09dc*/ 	.word	0x00000070
        /*09e0*/ 	.short	0x010a
        /*09e2*/ 	.byte	0xff
	.zero		1


	//   ....[140]....
        /*09e4*/ 	.word	0x0000ab90
        /*09e8*/ 	.word	0x00000005
        /*09ec*/ 	.word	0x00000078
        /*09f0*/ 	.short	0x010a
        /*09f2*/ 	.byte	0xff
	.zero		1


	//   ....[141]....
        /*09f4*/ 	.word	0x0000abf0
        /*09f8*/ 	.word	0x00000000
        /*09fc*/ 	.word	0x00000060
        /*0a00*/ 	.short	0x010a
        /*0a02*/ 	.byte	0xff
	.zero		1


	//   ....[142]....
        /*0a04*/ 	.word	0x0000ac50
        /*0a08*/ 	.word	0x00000000
        /*0a0c*/ 	.word	0x00000068
        /*0a10*/ 	.short	0x010a
        /*0a12*/ 	.byte	0xff
	.zero		1


	//   ....[143]....
        /*0a14*/ 	.word	0x0000acb0
        /*0a18*/ 	.word	0x00000000
        /*0a1c*/ 	.word	0x00000070
        /*0a20*/ 	.short	0x010a
        /*0a22*/ 	.byte	0xff
	.zero		1


	//   ....[144]....
        /*0a24*/ 	.word	0x0000ad00
        /*0a28*/ 	.word	0x00000003
        /*0a2c*/ 	.word	0x00000090
        /*0a30*/ 	.short	0x010a
        /*0a32*/ 	.byte	0xff
	.zero		1


	//   ....[145]....
        /*0a34*/ 	.word	0x0000ad60
        /*0a38*/ 	.word	0x00000002
        /*0a3c*/ 	.word	0x00000040
        /*0a40*/ 	.short	0x010a
        /*0a42*/ 	.byte	0xff
	.zero		1


	//   ....[146]....
        /*0a44*/ 	.word	0x0000adb0
        /*0a48*/ 	.word	0x00000063
        /*0a4c*/ 	.word	0x000000b0
        /*0a50*/ 	.short	0x010a
        /*0a52*/ 	.byte	0xff
	.zero		1


	//   ....[147]....
        /*0a54*/ 	.word	0x0000ae00
        /*0a58*/ 	.word	0x00000003
        /*0a5c*/ 	.word	0x00000040
        /*0a60*/ 	.short	0x010a
        /*0a62*/ 	.byte	0xff
	.zero		1


	//   ....[148]....
        /*0a64*/ 	.word	0x0000ae50
        /*0a68*/ 	.word	0x0000003e
        /*0a6c*/ 	.word	0x00000040
        /*0a70*/ 	.short	0x010a
        /*0a72*/ 	.byte	0xff
	.zero		1


	//   ....[149]....
        /*0a74*/ 	.word	0x0000aea0
        /*0a78*/ 	.word	0x0000003e
        /*0a7c*/ 	.word	0x00000040
        /*0a80*/ 	.short	0x010a
        /*0a82*/ 	.byte	0xff
	.zero		1


	//----- nvinfo : EIATTR_NUM_MBARRIERS
	.align		4
.L_47:
        /*0a84*/ 	.byte	0x03, 0x38
        /*0a86*/ 	.short	0x0023


	//----- nvinfo : EIATTR_EXIT_INSTR_OFFSETS
	.align		4
        /*0a88*/ 	.byte	0x04, 0x1c
        /*0a8a*/ 	.short	(.L_49 - .L_48)


	//   ....[0]....
.L_48:
        /*0a8c*/ 	.word	0x00002d40


	//   ....[1]....
        /*0a90*/ 	.word	0x00003230


	//   ....[2]....
        /*0a94*/ 	.word	0x00003290


	//   ....[3]....
        /*0a98*/ 	.word	0x000047d0


	//   ....[4]....
        /*0a9c*/ 	.word	0x00005b80


	//   ....[5]....
        /*0aa0*/ 	.word	0x00005bc0


	//   ....[6]....
        /*0aa4*/ 	.word	0x0000a0c0


	//   ....[7]....
        /*0aa8*/ 	.word	0x0000a140


	//   ....[8]....
        /*0aac*/ 	.word	0x0000a170


	//   ....[9]....
        /*0ab0*/ 	.word	0x0000a1e0


	//----- nvinfo : EIATTR_MAX_THREADS
	.align		4
.L_49:
        /*0ab4*/ 	.byte	0x04, 0x05
        /*0ab6*/ 	.short	(.L_51 - .L_50)
.L_50:
        /*0ab8*/ 	.word	0x00000100
        /*0abc*/ 	.word	0x00000001
        /*0ac0*/ 	.word	0x00000001


	//----- nvinfo : EIATTR_CRS_STACK_SIZE
	.align		4
.L_51:
        /*0ac4*/ 	.byte	0x04, 0x1e
        /*0ac6*/ 	.short	(.L_53 - .L_52)
.L_52:
        /*0ac8*/ 	.word	0x00000000


	//----- nvinfo : EIATTR_CBANK_PARAM_SIZE
	.align		4
.L_53:
        /*0acc*/ 	.byte	0x03, 0x19
        /*0ace*/ 	.short	0x0800


	//----- nvinfo : EIATTR_PARAM_CBANK
	.align		4
        /*0ad0*/ 	.byte	0x04, 0x0a
        /*0ad2*/ 	.short	(.L_55 - .L_54)
	.align		4
.L_54:
        /*0ad4*/ 	.word	index@(.nv.constant0._ZN7cutlass13device_kernelINS_4gemm6kernel13GemmUniversalIN4cute5tupleIJiiiiEEENS1_10collective13CollectiveMmaINS1_35MainloopSm100TmaUmmaWarpSpecializedILi4ELi2ELi4ENS5_IJNS4_1CILi4EEENSA_ILi1EEESC_EEEEENS5_IJNSA_ILi128EEENSA_ILi256EEESF_EEENS_10bfloat16_tENS5_IJlSC_lEEESI_SJ_NS4_8TiledMMAINS4_8MMA_AtomIJNS4_26SM100_MMA_F16BF16_2x1SM_SSISI_SI_fLi128ELi256ELNS4_4UMMA5MajorE0ELSO_0ELNSN_7ScaleInE0ELSP_0EEEEEENS4_6LayoutINS5_IJSC_SC_SC_EEENS5_IJNSA_ILi0EEESU_SU_EEEEENS5_IJNS4_10UnderscoreESX_SX_EEEEENS4_18SM100_TMA_2SM_LOADENS4_14ComposedLayoutINS4_7SwizzleILi3ELi4ELi3EEENS4_18smem_ptr_flag_bitsILi16EEENSS_INS5_IJNSA_ILi8EEENSA_ILi64EEEEEENS5_IJS17_SC_EEEEEEEvNS4_8identityENS4_28SM100_TMA_2SM_LOAD_MULTICASTES1B_vS1C_EENS_8epilogue10collective18CollectiveEpilogueINS1F_23Sm100TmaWarpSpecializedILi4ELi2ELi32ELb1ELb0EEEJNS5_IJS17_SG_SF_EEENS5_IJNSS_IS17_SC_EENSS_INS5_IJNSA_ILi32EEENSA_ILi2EEEEEENS5_IJSC_SF_EEEEEEEESI_SJ_SI_SJ_NS1F_6fusion15FusionCallbacksIS1J_NS1S_17LinearCombinationISI_fSI_fLNS_15FloatRoundStyleE2EEES1K_S1R_JEEENS4_5SM1004TMEM4LOAD26SM100_TMEM_LOAD_32dp32b32xENS4_13SM90_TMA_LOADENS11_INS12_ILi2ELi4ELi3EEES15_NSS_INS5_IJS16_S1M_EEENS5_IJS1M_SC_EEEEEEENS4_39AutoVectorizingCopyWithAssumedAlignmentILi128EEENS4_14SM90_TMA_STOREES27_S29_S29_EEEvvEEEEvNT_6ParamsE)
        /*0ad8*/ 	.short	0x0380
        /*0ada*/ 	.short	0x0800


	//----- nvinfo : EIATTR_SW_WAR
	.align		4
.L_55:
        /*0adc*/ 	.byte	0x04, 0x36
        /*0ade*/ 	.short	(.L_57 - .L_56)
.L_56:
        /*0ae0*/ 	.word	0x00000008
.L_57:


//--------------------- .nv.callgraph             --------------------------
	.section	.nv.callgraph,"",@"SHT_CUDA_CALLGRAPH"
	.align	4
	.sectionentsize	8
	.align		4
        /*0000*/ 	.word	0x00000000
	.align		4
        /*0004*/ 	.word	0xffffffff
	.align		4
        /*0008*/ 	.word	index@(_ZN7cutlass13device_kernelINS_4gemm6kernel13GemmUniversalIN4cute5tupleIJiiiiEEENS1_10collective13CollectiveMmaINS1_35MainloopSm100TmaUmmaWarpSpecializedILi4ELi2ELi4ENS5_IJNS4_1CILi4EEENSA_ILi1EEESC_EEEEENS5_IJNSA_ILi128EEENSA_ILi256EEESF_EEENS_10bfloat16_tENS5_IJlSC_lEEESI_SJ_NS4_8TiledMMAINS4_8MMA_AtomIJNS4_26SM100_MMA_F16BF16_2x1SM_SSISI_SI_fLi128ELi256ELNS4_4UMMA5MajorE0ELSO_0ELNSN_7ScaleInE0ELSP_0EEEEEENS4_6LayoutINS5_IJSC_SC_SC_EEENS5_IJNSA_ILi0EEESU_SU_EEEEENS5_IJNS4_10UnderscoreESX_SX_EEEEENS4_18SM100_TMA_2SM_LOADENS4_14ComposedLayoutINS4_7SwizzleILi3ELi4ELi3EEENS4_18smem_ptr_flag_bitsILi16EEENSS_INS5_IJNSA_ILi8EEENSA_ILi64EEEEEENS5_IJS17_SC_EEEEEEEvNS4_8identityENS4_28SM100_TMA_2SM_LOAD_MULTICASTES1B_vS1C_EENS_8epilogue10collective18CollectiveEpilogueINS1F_23Sm100TmaWarpSpecializedILi4ELi2ELi32ELb1ELb0EEEJNS5_IJS17_SG_SF_EEENS5_IJNSS_IS17_SC_EENSS_INS5_IJNSA_ILi32EEENSA_ILi2EEEEEENS5_IJSC_SF_EEEEEEEESI_SJ_SI_SJ_NS1F_6fusion15FusionCallbacksIS1J_NS1S_17LinearCombinationISI_fSI_fLNS_15FloatRoundStyleE2EEES1K_S1R_JEEENS4_5SM1004TMEM4LOAD26SM100_TMEM_LOAD_32dp32b32xENS4_13SM90_TMA_LOADENS11_INS12_ILi2ELi4ELi3EEES15_NSS_INS5_IJS16_S1M_EEENS5_IJS1M_SC_EEEEEEENS4_39AutoVectorizingCopyWithAssumedAlignmentILi128EEENS4_14SM90_TMA_STOREES27_S29_S29_EEEvvEEEEvNT_6ParamsE)
	.align		4
        /*000c*/ 	.word	index@(__assertfail)
	.align		4
        /*0010*/ 	.word	0x00000000
	.align		4
        /*0014*/ 	.word	0xfffffffe
	.align		4
        /*0018*/ 	.word	0x00000000
	.align		4
        /*001c*/ 	.word	0xfffffffd
	.align		4
        /*0020*/ 	.word	0x00000000
	.align		4
        /*0024*/ 	.word	0xfffffffc


//--------------------- .nv.constant4             --------------------------
	.section	.nv.constant4,"a",@progbits
	.align	8
	.align		8
.nv.constant4:
        /*0000*/ 	.dword	__assertfail
	.align		8
        /*0008*/ 	.dword	__unnamed_1
	.align		8
        /*0010*/ 	.dword	__unnamed_2
	.align		8
        /*0018*/ 	.dword	_ZN40_INTERNAL_ea47d4dc_4_k_cu_01b26dc7_288234cuda3std3__45__cpo5beginE
	.align		8
        /*0020*/ 	.dword	_ZN40_INTERNAL_ea47d4dc_4_k_cu_01b26dc7_288234cuda3std3__45__cpo3endE
	.align		8
        /*0028*/ 	.dword	_ZN40_INTERNAL_ea47d4dc_4_k_cu_01b26dc7_288234cuda3std3__45__cpo6cbeginE
	.align		8
        /*0030*/ 	.dword	_ZN40_INTERNAL_ea47d4dc_4_k_cu_01b26dc7_288234cuda3std3__45__cpo4cendE
	.align		8
        /*0038*/ 	.dword	_ZN40_INTERNAL_ea47d4dc_4_k_cu_01b26dc7_288234cuda3std3__442_GLOBAL__N__ea47d4dc_4_k_cu_01b26dc7_288236ignoreE
	.align		8
        /*0040*/ 	.dword	_ZN40_INTERNAL_ea47d4dc_4_k_cu_01b26dc7_288234cuda3std3__419piecewise_constructE
	.align		8
        /*0048*/ 	.dword	_ZN40_INTERNAL_ea47d4dc_4_k_cu_01b26dc7_288234cuda3std3__48in_placeE
	.align		8
        /*0050*/ 	.dword	_ZN40_INTERNAL_ea47d4dc_4_k_cu_01b26dc7_288234cuda3std6ranges3__45__cpo4swapE
	.align		8
        /*0058*/ 	.dword	_ZN40_INTERNAL_ea47d4dc_4_k_cu_01b26dc7_288234cuda3std6ranges3__45__cpo9iter_moveE
	.align		8
        /*0060*/ 	.dword	_ZN40_INTERNAL_ea47d4dc_4_k_cu_01b26dc7_288234cute7productE
	.align		8
        /*0068*/ 	.dword	_ZN40_INTERNAL_ea47d4dc_4_k_cu_01b26dc7_288234cute1_E
	.align		8
        /*0070*/ 	.dword	$str$25
	.align		8
        /*0078*/ 	.dword	$str$26
	.align		8
        /*0080*/ 	.dword	$str$27
	.align		8
        /*0088*/ 	.dword	$str$28


//--------------------- .text._ZN7cutlass13device_kernelINS_4gemm6kernel13GemmUniversalIN4cute5tupleIJiiiiEEENS1_10collective13CollectiveMmaINS1_35MainloopSm100TmaUmmaWarpSpecializedILi4ELi2ELi4ENS5_IJNS4_1CILi4EEENSA_ILi1EEESC_EEEEENS5_IJNSA_ILi128EEENSA_ILi256EEESF_EEENS_10bfloat16_tENS5_IJlSC_lEEESI_SJ_NS4_8TiledMMAINS4_8MMA_AtomIJNS4_26SM100_MMA_F16BF16_2x1SM_SSISI_SI_fLi128ELi256ELNS4_4UMMA5MajorE0ELSO_0ELNSN_7ScaleInE0ELSP_0EEEEEENS4_6LayoutINS5_IJSC_SC_SC_EEENS5_IJNSA_ILi0EEESU_SU_EEEEENS5_IJNS4_10UnderscoreESX_SX_EEEEENS4_18SM100_TMA_2SM_LOADENS4_14ComposedLayoutINS4_7SwizzleILi3ELi4ELi3EEENS4_18smem_ptr_flag_bitsILi16EEENSS_INS5_IJNSA_ILi8EEENSA_ILi64EEEEEENS5_IJS17_SC_EEEEEEEvNS4_8identityENS4_28SM100_TMA_2SM_LOAD_MULTICASTES1B_vS1C_EENS_8epilogue10collective18CollectiveEpilogueINS1F_23Sm100TmaWarpSpecializedILi4ELi2ELi32ELb1ELb0EEEJNS5_IJS17_SG_SF_EEENS5_IJNSS_IS17_SC_EENSS_INS5_IJNSA_ILi32EEENSA_ILi2EEEEEENS5_IJSC_SF_EEEEEEEESI_SJ_SI_SJ_NS1F_6fusion15FusionCallbacksIS1J_NS1S_17LinearCombinationISI_fSI_fLNS_15FloatRoundStyleE2EEES1K_S1R_JEEENS4_5SM1004TMEM4LOAD26SM100_TMEM_LOAD_32dp32b32xENS4_13SM90_TMA_LOADENS11_INS12_ILi2ELi4ELi3EEES15_NSS_INS5_IJS16_S1M_EEENS5_IJS1M_SC_EEEEEEENS4_39AutoVectorizingCopyWithAssumedAlignmentILi128EEENS4_14SM90_TMA_STOREES27_S29_S29_EEEvvEEEEvNT_6ParamsE --------------------------
	.section	.text._ZN7cutlass13device_kernelINS_4gemm6kernel13GemmUniversalIN4cute5tupleIJiiiiEEENS1_10collective13CollectiveMmaINS1_35MainloopSm100TmaUmmaWarpSpecializedILi4ELi2ELi4ENS5_IJNS4_1CILi4EEENSA_ILi1EEESC_EEEEENS5_IJNSA_ILi128EEENSA_ILi256EEESF_EEENS_10bfloat16_tENS5_IJlSC_lEEESI_SJ_NS4_8TiledMMAINS4_8MMA_AtomIJNS4_26SM100_MMA_F16BF16_2x1SM_SSISI_SI_fLi128ELi256ELNS4_4UMMA5MajorE0ELSO_0ELNSN_7ScaleInE0ELSP_0EEEEEENS4_6LayoutINS5_IJSC_SC_SC_EEENS5_IJNSA_ILi0EEESU_SU_EEEEENS5_IJNS4_10UnderscoreESX_SX_EEEEENS4_18SM100_TMA_2SM_LOADENS4_14ComposedLayoutINS4_7SwizzleILi3ELi4ELi3EEENS4_18smem_ptr_flag_bitsILi16EEENSS_INS5_IJNSA_ILi8EEENSA_ILi64EEEEEENS5_IJS17_SC_EEEEEEEvNS4_8identityENS4_28SM100_TMA_2SM_LOAD_MULTICASTES1B_vS1C_EENS_8epilogue10collective18CollectiveEpilogueINS1F_23Sm100TmaWarpSpecializedILi4ELi2ELi32ELb1ELb0EEEJNS5_IJS17_SG_SF_EEENS5_IJNSS_IS17_SC_EENSS_INS5_IJNSA_ILi32EEENSA_ILi2EEEEEENS5_IJSC_SF_EEEEEEEESI_SJ_SI_SJ_NS1F_6fusion15FusionCallbacksIS1J_NS1S_17LinearCombinationISI_fSI_fLNS_15FloatRoundStyleE2EEES1K_S1R_JEEENS4_5SM1004TMEM4LOAD26SM100_TMEM_LOAD_32dp32b32xENS4_13SM90_TMA_LOADENS11_INS12_ILi2ELi4ELi3EEES15_NSS_INS5_IJS16_S1M_EEENS5_IJS1M_SC_EEEEEEENS4_39AutoVectorizingCopyWithAssumedAlignmentILi128EEENS4_14SM90_TMA_STOREES27_S29_S29_EEEvvEEEEvNT_6ParamsE,"ax",@progbits
	.align	128
.text._ZN7cutlass13device_kernelINS_4gemm6kernel13GemmUniversalIN4cute5tupleIJiiiiEEENS1_10collective13CollectiveMmaINS1_35MainloopSm100TmaUmmaWarpSpecializedILi4ELi2ELi4ENS5_IJNS4_1CILi4EEENSA_ILi1EEESC_EEEEENS5_IJNSA_ILi128EEENSA_ILi256EEESF_EEENS_10bfloat16_tENS5_IJlSC_lEEESI_SJ_NS4_8TiledMMAINS4_8MMA_AtomIJNS4_26SM100_MMA_F16BF16_2x1SM_SSISI_SI_fLi128ELi256ELNS4_4UMMA5MajorE0ELSO_0ELNSN_7ScaleInE0ELSP_0EEEEEENS4_6LayoutINS5_IJSC_SC_SC_EEENS5_IJNSA_ILi0EEESU_SU_EEEEENS5_IJNS4_10UnderscoreESX_SX_EEEEENS4_18SM100_TMA_2SM_LOADENS4_14ComposedLayoutINS4_7SwizzleILi3ELi4ELi3EEENS4_18smem_ptr_flag_bitsILi16EEENSS_INS5_IJNSA_ILi8EEENSA_ILi64EEEEEENS5_IJS17_SC_EEEEEEEvNS4_8identityENS4_28SM100_TMA_2SM_LOAD_MULTICASTES1B_vS1C_EENS_8epilogue10collective18CollectiveEpilogueINS1F_23Sm100TmaWarpSpecializedILi4ELi2ELi32ELb1ELb0EEEJNS5_IJS17_SG_SF_EEENS5_IJNSS_IS17_SC_EENSS_INS5_IJNSA_ILi32EEENSA_ILi2EEEEEENS5_IJSC_SF_EEEEEEEESI_SJ_SI_SJ_NS1F_6fusion15FusionCallbacksIS1J_NS1S_17LinearCombinationISI_fSI_fLNS_15FloatRoundStyleE2EEES1K_S1R_JEEENS4_5SM1004TMEM4LOAD26SM100_TMEM_LOAD_32dp32b32xENS4_13SM90_TMA_LOADENS11_INS12_ILi2ELi4ELi3EEES15_NSS_INS5_IJS16_S1M_EEENS5_IJS1M_SC_EEEEEEENS4_39AutoVectorizingCopyWithAssumedAlignmentILi128EEENS4_14SM90_TMA_STOREES27_S29_S29_EEEvvEEEEvNT_6ParamsE:
        .type           _ZN7cutlass13device_kernelINS_4gemm6kernel13GemmUniversalIN4cute5tupleIJiiiiEEENS1_10collective13CollectiveMmaINS1_35MainloopSm100TmaUmmaWarpSpecializedILi4ELi2ELi4ENS5_IJNS4_1CILi4EEENSA_ILi1EEESC_EEEEENS5_IJNSA_ILi128EEENSA_ILi256EEESF_EEENS_10bfloat16_tENS5_IJlSC_lEEESI_SJ_NS4_8TiledMMAINS4_8MMA_AtomIJNS4_26SM100_MMA_F16BF16_2x1SM_SSISI_SI_fLi128ELi256ELNS4_4UMMA5MajorE0ELSO_0ELNSN_7ScaleInE0ELSP_0EEEEEENS4_6LayoutINS5_IJSC_SC_SC_EEENS5_IJNSA_ILi0EEESU_SU_EEEEENS5_IJNS4_10UnderscoreESX_SX_EEEEENS4_18SM100_TMA_2SM_LOADENS4_14ComposedLayoutINS4_7SwizzleILi3ELi4ELi3EEENS4_18smem_ptr_flag_bitsILi16EEENSS_INS5_IJNSA_ILi8EEENSA_ILi64EEEEEENS5_IJS17_SC_EEEEEEEvNS4_8identityENS4_28SM100_TMA_2SM_LOAD_MULTICASTES1B_vS1C_EENS_8epilogue10collective18CollectiveEpilogueINS1F_23Sm100TmaWarpSpecializedILi4ELi2ELi32ELb1ELb0EEEJNS5_IJS17_SG_SF_EEENS5_IJNSS_IS17_SC_EENSS_INS5_IJNSA_ILi32EEENSA_ILi2EEEEEENS5_IJSC_SF_EEEEEEEESI_SJ_SI_SJ_NS1F_6fusion15FusionCallbacksIS1J_NS1S_17LinearCombinationISI_fSI_fLNS_15FloatRoundStyleE2EEES1K_S1R_JEEENS4_5SM1004TMEM4LOAD26SM100_TMEM_LOAD_32dp32b32xENS4_13SM90_TMA_LOADENS11_INS12_ILi2ELi4ELi3EEES15_NSS_INS5_IJS16_S1M_EEENS5_IJS1M_SC_EEEEEEENS4_39AutoVectorizingCopyWithAssumedAlignmentILi128EEENS4_14SM90_TMA_STOREES27_S29_S29_EEEvvEEEEvNT_6ParamsE,@function
        .size           _ZN7cutlass13device_kernelINS_4gemm6kernel13GemmUniversalIN4cute5tupleIJiiiiEEENS1_10collective13CollectiveMmaINS1_35MainloopSm100TmaUmmaWarpSpecializedILi4ELi2ELi4ENS5_IJNS4_1CILi4EEENSA_ILi1EEESC_EEEEENS5_IJNSA_ILi128EEENSA_ILi256EEESF_EEENS_10bfloat16_tENS5_IJlSC_lEEESI_SJ_NS4_8TiledMMAINS4_8MMA_AtomIJNS4_26SM100_MMA_F16BF16_2x1SM_SSISI_SI_fLi128ELi256ELNS4_4UMMA5MajorE0ELSO_0ELNSN_7ScaleInE0ELSP_0EEEEEENS4_6LayoutINS5_IJSC_SC_SC_EEENS5_IJNSA_ILi0EEESU_SU_EEEEENS5_IJNS4_10UnderscoreESX_SX_EEEEENS4_18SM100_TMA_2SM_LOADENS4_14ComposedLayoutINS4_7SwizzleILi3ELi4ELi3EEENS4_18smem_ptr_flag_bitsILi16EEENSS_INS5_IJNSA_ILi8EEENSA_ILi64EEEEEENS5_IJS17_SC_EEEEEEEvNS4_8identityENS4_28SM100_TMA_2SM_LOAD_MULTICASTES1B_vS1C_EENS_8epilogue10collective18CollectiveEpilogueINS1F_23Sm100TmaWarpSpecializedILi4ELi2ELi32ELb1ELb0EEEJNS5_IJS17_SG_SF_EEENS5_IJNSS_IS17_SC_EENSS_INS5_IJNSA_ILi32EEENSA_ILi2EEEEEENS5_IJSC_SF_EEEEEEEESI_SJ_SI_SJ_NS1F_6fusion15FusionCallbacksIS1J_NS1S_17LinearCombinationISI_fSI_fLNS_15FloatRoundStyleE2EEES1K_S1R_JEEENS4_5SM1004TMEM4LOAD26SM100_TMEM_LOAD_32dp32b32xENS4_13SM90_TMA_LOADENS11_INS12_ILi2ELi4ELi3EEES15_NSS_INS5_IJS16_S1M_EEENS5_IJS1M_SC_EEEEEEENS4_39AutoVectorizingCopyWithAssumedAlignmentILi128EEENS4_14SM90_TMA_STOREES27_S29_S29_EEEvvEEEEvNT_6ParamsE,(.L_x_201 - _ZN7cutlass13device_kernelINS_4gemm6kernel13GemmUniversalIN4cute5tupleIJiiiiEEENS1_10collective13CollectiveMmaINS1_35MainloopSm100TmaUmmaWarpSpecializedILi4ELi2ELi4ENS5_IJNS4_1CILi4EEENSA_ILi1EEESC_EEEEENS5_IJNSA_ILi128EEENSA_ILi256EEESF_EEENS_10bfloat16_tENS5_IJlSC_lEEESI_SJ_NS4_8TiledMMAINS4_8MMA_AtomIJNS4_26SM100_MMA_F16BF16_2x1SM_SSISI_SI_fLi128ELi256ELNS4_4UMMA5MajorE0ELSO_0ELNSN_7ScaleInE0ELSP_0EEEEEENS4_6LayoutINS5_IJSC_SC_SC_EEENS5_IJNSA_ILi0EEESU_SU_EEEEENS5_IJNS4_10UnderscoreESX_SX_EEEEENS4_18SM100_TMA_2SM_LOADENS4_14ComposedLayoutINS4_7SwizzleILi3ELi4ELi3EEENS4_18smem_ptr_flag_bitsILi16EEENSS_INS5_IJNSA_ILi8EEENSA_ILi64EEEEEENS5_IJS17_SC_EEEEEEEvNS4_8identityENS4_28SM100_TMA_2SM_LOAD_MULTICASTES1B_vS1C_EENS_8epilogue10collective18CollectiveEpilogueINS1F_23Sm100TmaWarpSpecializedILi4ELi2ELi32ELb1ELb0EEEJNS5_IJS17_SG_SF_EEENS5_IJNSS_IS17_SC_EENSS_INS5_IJNSA_ILi32EEENSA_ILi2EEEEEENS5_IJSC_SF_EEEEEEEESI_SJ_SI_SJ_NS1F_6fusion15FusionCallbacksIS1J_NS1S_17LinearCombinationISI_fSI_fLNS_15FloatRoundStyleE2EEES1K_S1R_JEEENS4_5SM1004TMEM4LOAD26SM100_TMEM_LOAD_32dp32b32xENS4_13SM90_TMA_LOADENS11_INS12_ILi2ELi4ELi3EEES15_NSS_INS5_IJS16_S1M_EEENS5_IJS1M_SC_EEEEEEENS4_39AutoVectorizingCopyWithAssumedAlignmentILi128EEENS4_14SM90_TMA_STOREES27_S29_S29_EEEvvEEEEvNT_6ParamsE)
        .other          _ZN7cutlass13device_kernelINS_4gemm6kernel13GemmUniversalIN4cute5tupleIJiiiiEEENS1_10collective13CollectiveMmaINS1_35MainloopSm100TmaUmmaWarpSpecializedILi4ELi2ELi4ENS5_IJNS4_1CILi4EEENSA_ILi1EEESC_EEEEENS5_IJNSA_ILi128EEENSA_ILi256EEESF_EEENS_10bfloat16_tENS5_IJlSC_lEEESI_SJ_NS4_8TiledMMAINS4_8MMA_AtomIJNS4_26SM100_MMA_F16BF16_2x1SM_SSISI_SI_fLi128ELi256ELNS4_4UMMA5MajorE0ELSO_0ELNSN_7ScaleInE0ELSP_0EEEEEENS4_6LayoutINS5_IJSC_SC_SC_EEENS5_IJNSA_ILi0EEESU_SU_EEEEENS5_IJNS4_10UnderscoreESX_SX_EEEEENS4_18SM100_TMA_2SM_LOADENS4_14ComposedLayoutINS4_7SwizzleILi3ELi4ELi3EEENS4_18smem_ptr_flag_bitsILi16EEENSS_INS5_IJNSA_ILi8EEENSA_ILi64EEEEEENS5_IJS17_SC_EEEEEEEvNS4_8identityENS4_28SM100_TMA_2SM_LOAD_MULTICASTES1B_vS1C_EENS_8epilogue10collective18CollectiveEpilogueINS1F_23Sm100TmaWarpSpecializedILi4ELi2ELi32ELb1ELb0EEEJNS5_IJS17_SG_SF_EEENS5_IJNSS_IS17_SC_EENSS_INS5_IJNSA_ILi32EEENSA_ILi2EEEEEENS5_IJSC_SF_EEEEEEEESI_SJ_SI_SJ_NS1F_6fusion15FusionCallbacksIS1J_NS1S_17LinearCombinationISI_fSI_fLNS_15FloatRoundStyleE2EEES1K_S1R_JEEENS4_5SM1004TMEM4LOAD26SM100_TMEM_LOAD_32dp32b32xENS4_13SM90_TMA_LOADENS11_INS12_ILi2ELi4ELi3EEES15_NSS_INS5_IJS16_S1M_EEENS5_IJS1M_SC_EEEEEEENS4_39AutoVectorizingCopyWithAssumedAlignmentILi128EEENS4_14SM90_TMA_STOREES27_S29_S29_EEEvvEEEEvNT_6ParamsE,@"STO_CUDA_ENTRY STV_DEFAULT"
_ZN7cutlass13device_kernelINS_4gemm6kernel13GemmUniversalIN4cute5tupleIJiiiiEEENS1_10collective13CollectiveMmaINS1_35MainloopSm100TmaUmmaWarpSpecializedILi4ELi2ELi4ENS5_IJNS4_1CILi4EEENSA_ILi1EEESC_EEEEENS5_IJNSA_ILi128EEENSA_ILi256EEESF_EEENS_10bfloat16_tENS5_IJlSC_lEEESI_SJ_NS4_8TiledMMAINS4_8MMA_AtomIJNS4_26SM100_MMA_F16BF16_2x1SM_SSISI_SI_fLi128ELi256ELNS4_4UMMA5MajorE0ELSO_0ELNSN_7ScaleInE0ELSP_0EEEEEENS4_6LayoutINS5_IJSC_SC_SC_EEENS5_IJNSA_ILi0EEESU_SU_EEEEENS5_IJNS4_10UnderscoreESX_SX_EEEEENS4_18SM100_TMA_2SM_LOADENS4_14ComposedLayoutINS4_7SwizzleILi3ELi4ELi3EEENS4_18smem_ptr_flag_bitsILi16EEENSS_INS5_IJNSA_ILi8EEENSA_ILi64EEEEEENS5_IJS17_SC_EEEEEEEvNS4_8identityENS4_28SM100_TMA_2SM_LOAD_MULTICASTES1B_vS1C_EENS_8epilogue10collective18CollectiveEpilogueINS1F_23Sm100TmaWarpSpecializedILi4ELi2ELi32ELb1ELb0EEEJNS5_IJS17_SG_SF_EEENS5_IJNSS_IS17_SC_EENSS_INS5_IJNSA_ILi32EEENSA_ILi2EEEEEENS5_IJSC_SF_EEEEEEEESI_SJ_SI_SJ_NS1F_6fusion15FusionCallbacksIS1J_NS1S_17LinearCombinationISI_fSI_fLNS_15FloatRoundStyleE2EEES1K_S1R_JEEENS4_5SM1004TMEM4LOAD26SM100_TMEM_LOAD_32dp32b32xENS4_13SM90_TMA_LOADENS11_INS12_ILi2ELi4ELi3EEES15_NSS_INS5_IJS16_S1M_EEENS5_IJS1M_SC_EEEEEEENS4_39AutoVectorizingCopyWithAssumedAlignmentILi128EEENS4_14SM90_TMA_STOREES27_S29_S29_EEEvvEEEEvNT_6ParamsE:
[----:B------:R-:W1:Y:S01]  /*0000*/  LDC R1, c[0x0][0x37c] ;  /* 0x0000df00ff017b82 */ /* 0x000e620000000800 */
[----:B------:R-:W2:Y:S01]  /*0010*/  S2R R94, SR_TID.X ;  /* 0x00000000005e7919 */ /* 0x000ea20000002100 */
[----:B------:R-:W3:Y:S06]  /*0020*/  LDCU.64 UR8, c[0x0][0x890] ;  /* 0x00011200ff0877ac */ /* 0x000eec0008000a00 */
[----:B------:R-:W4:Y:S01]  /*0030*/  S2UR UR47, SR_CgaCtaId ;  /* 0x00000000002f79c3 */ /* 0x000f220000008800 */
[----:B------:R-:W-:Y:S02]  /*0040*/  PRMT R80, RZ, 0x7610, R80 ;  /* 0x00007610ff507816 */ /* 0x000fe40000000050 */
[----:B------:R-:W-:Y:S01]  /*0050*/  ELECT P1, URZ, PT ;  /* 0x0000000000ff782f */ /* 0x000fe20003820000 */
[----:B---3--:R-:W-:-:S04]  /*0060*/  UISETP.NE.U32.AND UP0, UPT, UR8, URZ, UPT ;  /* 0x000000ff0800728c */ /* 0x008fc8000bf05070 */
[----:B------:R-:W-:Y:S02]  /*0070*/  UISETP.NE.AND.EX UP0, UPT, UR9, URZ, UPT, UP0 ;  /* 0x000000ff0900728c */ /* 0x000fe4000bf05300 */
[----:B----4-:R-:W-:Y:S02]  /*0080*/  ULOP3.LUT UR68, UR47, 0x1, URZ, 0xc0, !UPT ;  /* 0x000000012f447892 */ /* 0x010fe4000f8ec0ff */
[----:B------:R-:W-:Y:S01]  /*0090*/  ULOP3.LUT UR69, UR47, 0x1, URZ, 0x3c, !UPT ;  /* 0x000000012f457892 */ /* 0x000fe2000f8e3cff */
[----:B--2---:R-:W-:-:S05]  /*00a0*/  SHF.R.U32.HI R81, RZ, 0x5, R94 ;  /* 0x00000005ff517819 */ /* 0x004fca000001165e */
[----:B------:R-:W2:Y:S02]  /*00b0*/  SHFL.IDX PT, R0, R81, RZ, 0x1f ;  /* 0x00001fff51007589 */ /* 0x000ea400000e0000 */
[----:B--2---:R-:W-:Y:S01]  /*00c0*/  R2UR UR20, R0 ;  /* 0x00000000001472ca */ /* 0x004fe200000e0000 */
[----:B-1----:R-:W-:-:S14]  /*00d0*/  BRA.U UP0, `(.L_x_0) ;  /* 0x0000000100307547 */ /* 0x002fdc000b800000 */
[----:B------:R-:W1:Y:S02]  /*00e0*/  LDCU.64 UR4, c[0x0][0x888] ;  /* 0x00011100ff0477ac */ /* 0x000e640008000a00 */
[----:B-1----:R-:W-:-:S04]  /*00f0*/  UISETP.NE.U32.AND UP0, UPT, UR4, URZ, UPT ;  /* 0x000000ff0400728c */ /* 0x002fc8000bf05070 */
[----:B------:R-:W-:-:S09]  /*0100*/  UISETP.NE.AND.EX UP0, UPT, UR5, URZ, UPT, UP0 ;  /* 0x000000ff0500728c */ /* 0x000fd2000bf05300 */
[----:B------:R-:W-:Y:S05]  /*0110*/  BRA.U !UP0, `(.L_x_1) ;  /* 0x0000000108147547 */ /* 0x000fea000b800000 */
[----:B------:R-:W1:Y:S01]  /*0120*/  LDC.64 R2, c[0x0][0x888] ;  /* 0x00022200ff027b82 */ /* 0x000e620000000a00 */
[----:B------:R-:W1:Y:S02]  /*0130*/  LDCU.64 UR4, c[0x0][0x358] ;  /* 0x00006b00ff0477ac */ /* 0x000e640008000a00 */
[----:B-1----:R1:W5:Y:S01]  /*0140*/  LDG.E R41, desc[UR4][R2.64] ;  /* 0x0000000402297981 */ /* 0x002362000c1e1900 */
[----:B------:R-:W-:Y:S01]  /*0150*/  HFMA2 R80, -RZ, RZ, 0, 5.9604644775390625e-08 ;  /* 0x00000001ff507431 */ /* 0x000fe200000001ff */
[----:B------:R-:W-:Y:S05]  /*0160*/  BRA `(.L_x_0) ;  /* 0x00000000000c7947 */ /* 0x000fea0003800000 */
.L_x_1:
[----:B------:R-:W1:Y:S01]  /*0170*/  LDCU UR4, c[0x0][0x880] ;  /* 0x00011000ff0477ac */ /* 0x000e620008000800 */
[----:B------:R-:W-:Y:S01]  /*0180*/  HFMA2 R80, -RZ, RZ, 0, 5.9604644775390625e-08 ;  /* 0x00000001ff507431 */ /* 0x000fe200000001ff */
[----:B-1----:R-:W-:-:S07]  /*0190*/  MOV R41, UR4 ;  /* 0x0000000400297c02 */ /* 0x002fce0008000f00 */
.L_x_0:
[----:B------:R-:W2:Y:S02]  /*01a0*/  LDCU.64 UR4, c[0x0][0x8b0] ;  /* 0x00011600ff0477ac */ /* 0x000ea40008000a00 */
[----:B--2---:R-:W-:-:S04]  /*01b0*/  UISETP.NE.U32.AND UP0, UPT, UR4, URZ, UPT ;  /* 0x000000ff0400728c */ /* 0x004fc8000bf05070 */
[----:B------:R-:W-:-:S09]  /*01c0*/  UISETP.NE.AND.EX UP0, UPT, UR5, URZ, UPT, UP0 ;  /* 0x000000ff0500728c */ /* 0x000fd2000bf05300 */
[----:B------:R-:W-:Y:S05]  /*01d0*/  BRA.U UP0, `(.L_x_2) ;  /* 0x0000000100287547 */ /* 0x000fea000b800000 */
[----:B------:R-:W2:Y:S02]  /*01e0*/  LDCU.64 UR4, c[0x0][0x8a8] ;  /* 0x00011500ff0477ac */ /* 0x000ea40008000a00 */
[----:B--2---:R-:W-:-:S04]  /*01f0*/  UISETP.NE.U32.AND UP0, UPT, UR4, URZ, UPT ;  /* 0x000000ff0400728c */ /* 0x004fc8000bf05070 */
[----:B------:R-:W-:-:S09]  /*0200*/  UISETP.NE.AND.EX UP0, UPT, UR5, URZ, UPT, UP0 ;  /* 0x000000ff0500728c */ /* 0x000fd2000bf05300 */
[----:B------:R-:W-:Y:S05]  /*0210*/  BRA.U !UP0, `(.L_x_3) ;  /* 0x0000000108107547 */ /* 0x000fea000b800000 */
[----:B------:R-:W2:Y:S01]  /*0220*/  LDC.64 R38, c[0x0][0x8a8] ;  /* 0x00022a00ff267b82 */ /* 0x000ea20000000a00 */
[----:B------:R-:W2:Y:S02]  /*0230*/  LDCU.64 UR4, c[0x0][0x358] ;  /* 0x00006b00ff0477ac */ /* 0x000ea40008000a00 */
[----:B--2---:R2:W5:Y:S01]  /*0240*/  LDG.E R38, desc[UR4][R38.64] ;  /* 0x0000000426267981 */ /* 0x004562000c1e1900 */
[----:B------:R-:W-:Y:S05]  /*0250*/  BRA `(.L_x_2) ;  /* 0x0000000000087947 */ /* 0x000fea0003800000 */
.L_x_3:
[----:B------:R-:W2:Y:S02]  /*0260*/  LDCU UR4, c[0x0][0x8a0] ;  /* 0x00011400ff0477ac */ /* 0x000ea40008000800 */
[----:B--2---:R-:W-:Y:S02]  /*0270*/  MOV R38, UR4 ;  /* 0x0000000400267c02 */ /* 0x004fe40008000f00 */
.L_x_2:
[----:B------:R-:W-:Y:S01]  /*0280*/  IMAD.U32 R0, RZ, RZ, UR20 ;  /* 0x00000014ff007e24 */ /* 0x000fe2000f8e00ff */
[----:B------:R-:W-:Y:S04]  /*0290*/  BSSY.RECONVERGENT B0, `(.L_x_4) ;  /* 0x000000c000007945 */ /* 0x000fe80003800200 */
[C---:B------:R-:W-:Y:S02]  /*02a0*/  ISETP.NE.OR P2, PT, R0.reuse, 0x1, !P1 ;  /* 0x000000010000780c */ /* 0x040fe40004f45670 */
[----:B------:R-:W-:-:S11]  /*02b0*/  ISETP.NE.OR P0, PT, R0, 0x3, !P1 ;  /* 0x000000030000780c */ /* 0x000fd60004f05670 */
[----:B------:R-:W-:Y:S05]  /*02c0*/  @P2 BRA `(.L_x_5) ;  /* 0x0000000000202947 */ /* 0x000fea0003800000 */
[----:B------:R-:W3:Y:S02]  /*02d0*/  LDCU.64 UR4, c[0x0][0x348] ;  /* 0x00006900ff0477ac */ /* 0x000ee40008000a00 */
[----:B---3--:R-:W-:Y:S02]  /*02e0*/  UIADD3 UR6, UP1, UPT, UR4, 0x80, URZ ;  /* 0x0000008004067890 */ /* 0x008fe4000ff3e0ff */
[----:B------:R-:W-:Y:S02]  /*02f0*/  UIADD3 UR4, UP0, UPT, UR4, 0x180, URZ ;  /* 0x0000018004047890 */ /* 0x000fe4000ff1e0ff */
[----:B------:R-:W-:Y:S02]  /*0300*/  UIADD3.X UR7, UPT, UPT, URZ, UR5, URZ, UP1, !UPT ;  /* 0x00000005ff077290 */ /* 0x000fe40008ffe4ff */
[----:B------:R-:W-:-:S07]  /*0310*/  UIADD3.X UR5, UPT, UPT, URZ, UR5, URZ, UP0, !UPT ;  /* 0x00000005ff057290 */ /* 0x000fce00087fe4ff */
[----:B------:R3:W-:Y:S02]  /*0320*/  UTMACCTL.PF [UR6] ;  /* 0x00000000060079b9 */ /* 0x0007e40008040000 */
[----:B------:R3:W-:Y:S02]  /*0330*/  UTMACCTL.PF [UR4] ;  /* 0x00000000040079b9 */ /* 0x0007e40008040000 */
[----:B---3--:R-:W-:Y:S01]  /*0340*/  NOP ;  /* 0x0000000000007918 */ /* 0x008fe20000000000 */
.L_x_5:
[----:B------:R-:W-:Y:S05]  /*0350*/  BSYNC.RECONVERGENT B0 ;  /* 0x0000000000007941 */ /* 0x000fea0003800200 */
.L_x_4:
[----:B------:R-:W-:Y:S04]  /*0360*/  BSSY.RECONVERGENT B0, `(.L_x_6) ;  /* 0x000000a000007945 */ /* 0x000fe80003800200 */
        /* <DEDUP_REMOVED lines=9> */
.L_x_7:
[----:B------:R-:W-:Y:S05]  /*0400*/  BSYNC.RECONVERGENT B0 ;  /* 0x0000000000007941 */ /* 0x000fea0003800200 */
.L_x_6:
[----:B------:R-:W3:Y:S01]  /*0410*/  LDCU.64 UR4, c[0x0][0x888] ;  /* 0x00011100ff0477ac */ /* 0x000ee20008000a00 */
[----:B------:R-:W-:Y:S02]  /*0420*/  UISETP.EQ.U32.AND UP2, UPT, UR8, URZ, UPT ;  /* 0x000000ff0800728c */ /* 0x000fe4000bf42070 */
[----:B------:R-:W-:Y:S02]  /*0430*/  UPLOP3.LUT UP4, UPT, UPT, UPT, UPT, 0x80, 0x8 ;  /* 0x000000000008789c */ /* 0x000fe40003f8f070 */
[----:B---3--:R-:W-:-:S04]  /*0440*/  UISETP.NE.U32.AND UP0, UPT, UR4, URZ, UPT ;  /* 0x000000ff0400728c */ /* 0x008fc8000bf05070 */
[----:B------:R-:W-:-:S04]  /*0450*/  UISETP.NE.AND.EX UP1, UPT, UR5, URZ, UPT, UP0 ;  /* 0x000000ff0500728c */ /* 0x000fc8000bf25300 */
[----:B------:R-:W-:-:S04]  /*0460*/  UISETP.EQ.OR.EX UP3, UPT, UR9, URZ, !UP1, UP2 ;  /* 0x000000ff0900728c */ /* 0x000fc8000cf62720 */
[----:B------:R-:W-:-:S06]  /*0470*/  UP2UR UR4, UPR, URZ, 0x8 ;  /* 0x00000008ff047883 */ /* 0x000fcc0008000000 */
[----:B------:R-:W-:Y:S01]  /*0480*/  MOV R83, UR4 ;  /* 0x0000000400537c02 */ /* 0x000fe20008000f00 */
[----:B------:R-:W-:Y:S06]  /*0490*/  BRA.U !UP3, `(.L_x_8) ;  /* 0x000000010b207547 */ /* 0x000fec000b800000 */
[----:B------:R-:W-:Y:S01]  /*04a0*/  UISETP.NE.U32.AND UP2, UPT, UR8, URZ, UPT ;  /* 0x000000ff0800728c */ /* 0x000fe2000bf45070 */
[----:B-----5:R-:W-:Y:S01]  /*04b0*/  FSETP.NEU.AND P0, PT, R41, RZ, PT ;  /* 0x000000ff2900720b */ /* 0x020fe20003f0d000 */
[----:B------:R-:W-:Y:S02]  /*04c0*/  USEL UR4, URZ, 0xffffffff, UP1 ;  /* 0xffffffffff047887 */ /* 0x000fe40008800000 */
[----:B------:R-:W-:-:S10]  /*04d0*/  UISETP.NE.AND.EX UP2, UPT, UR9, URZ, UPT, UP2 ;  /* 0x000000ff0900728c */ /* 0x000fd4000bf45320 */
[----:B------:R-:W-:Y:S01]  /*04e0*/  VOTEU.ANY UP0, P0 ;  /* 0x0000000000ff7886 */ /* 0x000fe20000000100 */
[----:B------:R-:W-:-:S04]  /*04f0*/  @!UP2 USEL UR4, URZ, 0xffffffff, UP0 ;  /* 0xffffffffff04a887 */ /* 0x000fc80008000000 */
[----:B------:R-:W-:-:S04]  /*0500*/  ULOP3.LUT UR4, UR4, 0x1, URZ, 0xc0, !UPT ;  /* 0x0000000104047892 */ /* 0x000fc8000f8ec0ff */
[----:B------:R-:W-:-:S11]  /*0510*/  UISETP.NE.U32.AND UP4, UPT, UR4, 0x1, UPT ;  /* 0x000000010400788c */ /* 0x000fd6000bf85070 */
.L_x_8:
[----:B------:R-:W3:Y:S01]  /*0520*/  SHFL.IDX PT, R0, R81, RZ, 0x1f ;  /* 0x00001fff51007589 */ /* 0x000ee200000e0000 */
[----:B------:R-:W-:-:S04]  /*0530*/  UISETP.NE.AND UP0, UPT, UR20, 0x2, UPT ;  /* 0x000000021400788c */ /* 0x000fc8000bf05270 */
[----:B------:R-:W-:Y:S02]  /*0540*/  UISETP.EQ.AND UP2, UPT, UR68, URZ, !UP0 ;  /* 0x000000ff4400728c */ /* 0x000fe4000c742270 */
[----:B------:R-:W-:-:S04]  /*0550*/  USEL UR53, URZ, 0x1, UP0 ;  /* 0x00000001ff357887 */ /* 0x000fc80008000000 */
[----:B------:R-:W-:Y:S02]  /*0560*/  PLOP3.LUT P4, PT, P1, PT, UP2, 0x80, 0x8 ;  /* 0x000000000008781c */ /* 0x000fe40000f8f028 */
[----:B---3--:R-:W-:-:S13]  /*0570*/  ISETP.NE.AND P0, PT, R0, RZ, PT ;  /* 0x000000ff0000720c */ /* 0x008fda0003f05270 */
[----:B------:R-:W-:Y:S05]  /*0580*/  @P0 BRA `(.L_x_9) ;  /* 0x0000000000540947 */ /* 0x000fea0003800000 */
[----:B------:R-:W-:Y:S01]  /*0590*/  UMOV UR4, 0x400 ;  /* 0x0000040000047882 */ /* 0x000fe20000000000 */
[----:B------:R-:W-:Y:S01]  /*05a0*/  UMOV UR8, 0x1 ;  /* 0x0000000100087882 */ /* 0x000fe20000000000 */
[----:B------:R-:W-:Y:S01]  /*05b0*/  UMOV UR6, 0x2 ;  /* 0x0000000200067882 */ /* 0x000fe20000000000 */
[----:B------:R-:W-:Y:S02]  /*05c0*/  ULEA UR4, UR47, UR4, 0x18 ;  /* 0x000000042f047291 */ /* 0x000fe4000f8ec0ff */
[----:B------:R-:W-:-:S04]  /*05d0*/  UIADD3 UR8, UPT, UPT, -UR8, 0x100000, URZ ;  /* 0x0010000008087890 */ /* 0x000fc8000fffe1ff */
[----:B------:R-:W-:Y:S02]  /*05e0*/  USHF.L.U32 UR9, UR8, 0xb, URZ ;  /* 0x0000000b08097899 */ /* 0x000fe400080006ff */
[----:B------:R-:W-:Y:S02]  /*05f0*/  USHF.L.U32 UR8, UR8, 0x1, URZ ;  /* 0x0000000108087899 */ /* 0x000fe400080006ff */
[----:B------:R-:W-:-:S04]  /*0600*/  UIADD3 UR6, UPT, UPT, -UR6, 0x100000, URZ ;  /* 0x0010000006067890 */ /* 0x000fc8000fffe1ff */
[----:B------:R-:W-:Y:S02]  /*0610*/  USHF.L.U32 UR7, UR6, 0xb, URZ ;  /* 0x0000000b06077899 */ /* 0x000fe400080006ff */
[----:B------:R-:W-:Y:S01]  /*0620*/  USHF.L.U32 UR6, UR6, 0x1, URZ ;  /* 0x0000000106067899 */ /* 0x000fe200080006ff */
[----:B------:R-:W-:Y:S01]  /*0630*/  ELECT P0, URZ, PT ;  /* 0x0000000000ff782f */ /* 0x000fe20003800000 */
[----:B------:R-:W3:Y:S02]  /*0640*/  FENCE.VIEW.ASYNC.S ;  /* 0x00000000000073c6 */ /* 0x000ee40000000000 */
[----:B---3--:R3:W4:Y:S08]  /*0650*/  SYNCS.EXCH.64 URZ, [UR4], UR8 ;  /* 0x0000000804ff75b2 */ /* 0x0087300008000100 */
[----:B------:R3:W1:Y:S01]  /*0660*/  SYNCS.EXCH.64 URZ, [UR4+0x20], UR6 ;  /* 0x0000200604ff75b2 */ /* 0x0006620008000100 */
[----:B------:R3:W1:Y:S01]  /*0670*/  SYNCS.EXCH.64 URZ, [UR4+0x8], UR8 ;  /* 0x0000080804ff75b2 */ /* 0x0006620008000100 */
[----:B------:R3:W1:Y:S01]  /*0680*/  SYNCS.EXCH.64 URZ, [UR4+0x28], UR6 ;  /* 0x0000280604ff75b2 */ /* 0x0006620008000100 */
[----:B------:R3:W1:Y:S01]  /*0690*/  SYNCS.EXCH.64 URZ, [UR4+0x10], UR8 ;  /* 0x0000100804ff75b2 */ /* 0x0006620008000100 */
[----:B------:R3:W1:Y:S01]  /*06a0*/  SYNCS.EXCH.64 URZ, [UR4+0x30], UR6 ;  /* 0x0000300604ff75b2 */ /* 0x0006620008000100 */
[----:B------:R3:W1:Y:S01]  /*06b0*/  SYNCS.EXCH.64 URZ, [UR4+0x18], UR8 ;  /* 0x0000180804ff75b2 */ /* 0x0006620008000100 */
[----:B------:R3:W1:Y:S01]  /*06c0*/  SYNCS.EXCH.64 URZ, [UR4+0x38], UR6 ;  /* 0x0000380604ff75b2 */ /* 0x0006620008000100 */
[----:B------:R-:W-:Y:S01]  /*06d0*/  NOP ;  /* 0x0000000000007918 */ /* 0x000fe20000000000 */
.L_x_9:
[----:B------:R-:W2:Y:S01]  /*06e0*/  SHFL.IDX PT, R0, R81, RZ, 0x1f ;  /* 0x00001fff51007589 */ /* 0x000ea200000e0000 */
[----:B------:R-:W-:Y:S01]  /*06f0*/  NOP ;  /* 0x0000000000007918 */ /* 0x000fe20000000000 */
[----:B--2---:R-:W-:-:S13]  /*0700*/  ISETP.NE.AND P0, PT, R0, 0x1, PT ;  /* 0x000000010000780c */ /* 0x004fda0003f05270 */
[----:B------:R-:W-:Y:S05]  /*0710*/  @P0 BRA `(.L_x_10) ;  /* 0x0000000000540947 */ /* 0x000fea0003800000 */
[----:B---3--:R-:W-:Y:S01]  /*0720*/  UMOV UR4, 0x400 ;  /* 0x0000040000047882 */ /* 0x008fe20000000000 */
        /* <DEDUP_REMOVED lines=10> */
[----:B------:R-:W2:Y:S02]  /*07d0*/  FENCE.VIEW.ASYNC.S ;  /* 0x00000000000073c6 */ /* 0x000ea40000000000 */
[----:B--2---:R2:W3:Y:S08]  /*07e0*/  SYNCS.EXCH.64 URZ, [UR4+0x40], UR8 ;  /* 0x0000400804ff75b2 */ /* 0x0044f00008000100 */
        /* <DEDUP_REMOVED lines=8> */
.L_x_10:
[----:B------:R-:W4:Y:S01]  /*0870*/  SHFL.IDX PT, R0, R81, RZ, 0x1f ;  /* 0x00001fff51007589 */ /* 0x000f2200000e0000 */
[----:B------:R-:W-:Y:S01]  /*0880*/  NOP ;  /* 0x0000000000007918 */ /* 0x000fe20000000000 */
[----:B----4-:R-:W-:-:S13]  /*0890*/  ISETP.NE.AND P0, PT, R0, 0x3, PT ;  /* 0x000000030000780c */ /* 0x010fda0003f05270 */
[----:B------:R-:W-:Y:S05]  /*08a0*/  @P0 BRA `(.L_x_11) ;  /* 0x00000000002c0947 */ /* 0x000fea0003800000 */
[----:B--23--:R-:W-:Y:S01]  /*08b0*/  UMOV UR6, 0x400 ;  /* 0x0000040000067882 */ /* 0x00cfe20000000000 */
[----:B------:R-:W-:Y:S01]  /*08c0*/  UMOV UR4, 0x20 ;  /* 0x0000002000047882 */ /* 0x000fe20000000000 */
[----:B------:R-:W-:Y:S02]  /*08d0*/  ULEA UR6, UR47, UR6, 0x18 ;  /* 0x000000062f067291 */ /* 0x000fe4000f8ec0ff */
[----:B------:R-:W-:-:S04]  /*08e0*/  UIADD3 UR4, UPT, UPT, -UR4, 0x100000, URZ ;  /* 0x0010000004047890 */ /* 0x000fc8000fffe1ff */
[----:B------:R-:W-:Y:S02]  /*08f0*/  USHF.L.U32 UR5, UR4, 0xb, URZ ;  /* 0x0000000b04057899 */ /* 0x000fe400080006ff */
[----:B------:R-:W-:Y:S01]  /*0900*/  USHF.L.U32 UR4, UR4, 0x1, URZ ;  /* 0x0000000104047899 */ /* 0x000fe200080006ff */
[----:B------:R-:W-:Y:S01]  /*0910*/  ELECT P0, URZ, PT ;  /* 0x0000000000ff782f */ /* 0x000fe20003800000 */
[----:B------:R-:W2:Y:S10]  /*0920*/  FENCE.VIEW.ASYNC.S ;  /* 0x00000000000073c6 */ /* 0x000eb40000000000 */
[----:B--2---:R4:W2:Y:S01]  /*0930*/  SYNCS.EXCH.64 URZ, [UR6+0x80], UR4 ;  /* 0x0000800406ff75b2 */ /* 0x0048a20008000100 */
[----:B------:R4:W3:Y:S02]  /*0940*/  SYNCS.EXCH.64 URZ, [UR6+0x88], UR4 ;  /* 0x0000880406ff75b2 */ /* 0x0008e40008000100 */
[----:B----4-:R-:W-:Y:S01]  /*0950*/  NOP ;  /* 0x0000000000007918 */ /* 0x010fe20000000000 */
.L_x_11:
[----:B------:R-:W4:Y:S01]  /*0960*/  SHFL.IDX PT, R0, R81, RZ, 0x1f ;  /* 0x00001fff51007589 */ /* 0x000f2200000e0000 */
[----:B------:R-:W-:Y:S01]  /*0970*/  NOP ;  /* 0x0000000000007918 */ /* 0x000fe20000000000 */
[----:B----4-:R-:W-:-:S13]  /*0980*/  ISETP.NE.AND P0, PT, R0, 0x4, PT ;  /* 0x000000040000780c */ /* 0x010fda0003f05270 */
[----:B------:R-:W-:Y:S05]  /*0990*/  @P0 BRA `(.L_x_12) ;  /* 0x0000000000480947 */ /* 0x000fea0003800000 */
[----:B--23--:R-:W-:Y:S01]  /*09a0*/  UMOV UR4, 0x3a0 ;  /* 0x000003a000047882 */ /* 0x00cfe20000000000 */
[----:B------:R-:W-:Y:S01]  /*09b0*/  UMOV UR6, 0x400 ;  /* 0x0000040000067882 */ /* 0x000fe20000000000 */
[----:B------:R-:W-:Y:S01]  /*09c0*/  USEL UR4, UR4, 0x320, UP4 ;  /* 0x0000032004047887 */ /* 0x000fe2000a000000 */
        /* <DEDUP_REMOVED lines=10> */
[----:B--2---:R4:W2:Y:S08]  /*0a70*/  SYNCS.EXCH.64 URZ, [UR6+0x90], UR8 ;  /* 0x0000900806ff75b2 */ /* 0x0048b00008000100 */
[----:B------:R4:W3:Y:S01]  /*0a80*/  SYNCS.EXCH.64 URZ, [UR6+0xa0], UR4 ;  /* 0x0000a00406ff75b2 */ /* 0x0008e20008000100 */
[----:B------:R4:W1:Y:S01]  /*0a90*/  SYNCS.EXCH.64 URZ, [UR6+0x98], UR8 ;  /* 0x0000980806ff75b2 */ /* 0x0008620008000100 */
[----:B------:R4:W1:Y:S02]  /*0aa0*/  SYNCS.EXCH.64 URZ, [UR6+0xa8], UR4 ;  /* 0x0000a80406ff75b2 */ /* 0x0008640008000100 */
[----:B----4-:R-:W-:Y:S01]  /*0ab0*/  NOP ;  /* 0x0000000000007918 */ /* 0x010fe20000000000 */
.L_x_12:
[----:B------:R-:W4:Y:S01]  /*0ac0*/  SHFL.IDX PT, R0, R81, RZ, 0x1f ;  /* 0x00001fff51007589 */ /* 0x000f2200000e0000 */
[----:B------:R-:W-:Y:S01]  /*0ad0*/  NOP ;  /* 0x0000000000007918 */ /* 0x000fe20000000000 */
[----:B----4-:R-:W-:-:S13]  /*0ae0*/  ISETP.NE.AND P0, PT, R0, 0x5, PT ;  /* 0x000000050000780c */ /* 0x010fda0003f05270 */
[----:B------:R-:W-:Y:S05]  /*0af0*/  @P0 BRA `(.L_x_13) ;  /* 0x0000000000540947 */ /* 0x000fea0003800000 */
[----:B--23--:R-:W-:Y:S01]  /*0b00*/  UMOV UR4, 0x400 ;  /* 0x0000040000047882 */ /* 0x00cfe20000000000 */
        /* <DEDUP_REMOVED lines=14> */
[----:B------:R4:W1:Y:S01]  /*0bf0*/  SYNCS.EXCH.64 URZ, [UR4+0xd8], UR8 ;  /* 0x0000d80804ff75b2 */ /* 0x0008620008000100 */
[----:B------:R4:W1:Y:S01]  /*0c00*/  SYNCS.EXCH.64 URZ, [UR4+0xc0], UR6 ;  /* 0x0000c00604ff75b2 */ /* 0x0008620008000100 */
[----:B------:R4:W1:Y:S01]  /*0c10*/  SYNCS.EXCH.64 URZ, [UR4+0xe0], UR8 ;  /* 0x0000e00804ff75b2 */ /* 0x0008620008000100 */
[----:B------:R4:W1:Y:S01]  /*0c20*/  SYNCS.EXCH.64 URZ, [UR4+0xc8], UR6 ;  /* 0x0000c80604ff75b2 */ /* 0x0008620008000100 */
[----:B------:R4:W1:Y:S02]  /*0c30*/  SYNCS.EXCH.64 URZ, [UR4+0xe8], UR8 ;  /* 0x0000e80804ff75b2 */ /* 0x0008640008000100 */
[----:B----4-:R-:W-:Y:S01]  /*0c40*/  NOP ;  /* 0x0000000000007918 */ /* 0x010fe20000000000 */
.L_x_13:
[----:B------:R-:W4:Y:S01]  /*0c50*/  SHFL.IDX PT, R0, R81, RZ, 0x1f ;  /* 0x00001fff51007589 */ /* 0x000f2200000e0000 */
[----:B------:R-:W-:Y:S01]  /*0c60*/  ISETP.NE.OR P1, PT, RZ, UR20, !P1 ;  /* 0x00000014ff007c0c */ /* 0x000fe2000cf25670 */
        /* <DEDUP_REMOVED lines=12> */
[----:B------:R4:W3:Y:S01]  /*0d30*/  SYNCS.EXCH.64 URZ, [UR4+0x100], UR6 ;  /* 0x0001000604ff75b2 */ /* 0x0008e20008000100 */
[----:B------:R4:W1:Y:S01]  /*0d40*/  SYNCS.EXCH.64 URZ, [UR4+0xf8], UR6 ;  /* 0x0000f80604ff75b2 */ /* 0x0008620008000100 */
[----:B------:R4:W1:Y:S02]  /*0d50*/  SYNCS.EXCH.64 URZ, [UR4+0x108], UR6 ;  /* 0x0001080604ff75b2 */ /* 0x0008640008000100 */
[----:B----4-:R-:W-:Y:S01]  /*0d60*/  NOP ;  /* 0x0000000000007918 */ /* 0x010fe20000000000 */
.L_x_14:
[----:B------:R-:W-:Y:S01]  /*0d70*/  VOTEU.ALL UP0, P1 ;  /* 0x0000000000ff7886 */ /* 0x000fe20000800000 */
[----:B--23--:R-:W-:Y:S01]  /*0d80*/  UMOV UR4, 0x20 ;  /* 0x0000002000047882 */ /* 0x00cfe20000000000 */
[----:B------:R-:W2:Y:S01]  /*0d90*/  LDCU UR7, c[0x0][0x36c] ;  /* 0x00006d80ff0777ac */ /* 0x000ea20008000800 */
[----:B------:R-:W-:Y:S01]  /*0da0*/  NOP ;  /* 0x0000000000007918 */ /* 0x000fe20000000000 */
[----:B------:R-:W-:Y:S01]  /*0db0*/  LOP3.LUT R0, R94, 0x1f, RZ, 0xc0, !PT ;  /* 0x0000001f5e007812 */ /* 0x000fe200078ec0ff */
[----:B------:R-:W-:Y:S01]  /*0dc0*/  @!UP0 UMOV UR6, 0x400 ;  /* 0x0000040000068882 */ /* 0x000fe20000000000 */
[----:B------:R-:W-:-:S04]  /*0dd0*/  @!UP0 UIADD3 UR4, UPT, UPT, -UR4, 0x100000, URZ ;  /* 0x0010000004048890 */ /* 0x000fc8000fffe1ff */
[----:B------:R-:W-:Y:S02]  /*0de0*/  @!UP0 USHF.L.U32 UR5, UR4, 0xb, URZ ;  /* 0x0000000b04058899 */ /* 0x000fe400080006ff */
[----:B------:R-:W-:Y:S02]  /*0df0*/  @!UP0 USHF.L.U32 UR4, UR4, 0x1, URZ ;  /* 0x0000000104048899 */ /* 0x000fe400080006ff */
[----:B------:R-:W-:Y:S01]  /*0e00*/  @!UP0 ULEA UR6, UR47, UR6, 0x18 ;  /* 0x000000062f068291 */ /* 0x000fe2000f8ec0ff */
[----:B------:R-:W-:Y:S01]  /*0e10*/  VOTEU.ALL UP0, P1 ;  /* 0x0000000000ff7886 */ /* 0x000fe20000800000 */
[----:B------:R-:W-:Y:S02]  /*0e20*/  UISETP.NE.AND UP5, UPT, UR20, URZ, UPT ;  /* 0x000000ff1400728c */ /* 0x000fe4000bfa5270 */
[----:B--2---:R-:W-:Y:S01]  /*0e30*/  UISETP.EQ.U32.AND UP6, UPT, UR7, 0x1, UPT ;  /* 0x000000010700788c */ /* 0x004fe2000bfc2070 */
[----:B------:R-:W2:Y:S07]  /*0e40*/  FENCE.VIEW.ASYNC.S ;  /* 0x00000000000073c6 */ /* 0x000eae0000000000 */
[----:B--2---:R2:W3:Y:S01]  /*0e50*/  @!UP0 SYNCS.EXCH.64 URZ, [UR6+0x110], UR4 ;  /* 0x0001100406ff85b2 */ /* 0x0044e20008000100 */
[----:B------:R-:W-:Y:S05]  /*0e60*/  BRA.U !UP6, `(.L_x_15) ;  /* 0x000000010e087547 */ /* 0x000fea000b800000 */
[----:B-1-3--:R-:W-:Y:S01]  /*0e70*/  UCGABAR_ARV ;  /* 0x00000000000079c7 */ /* 0x00afe20008000000 */
[----:B------:R-:W-:Y:S05]  /*0e80*/  BRA `(.L_x_16) ;  /* 0x0000000000047947 */ /* 0x000fea0003800000 */
.L_x_15:
[----:B-1-3--:R-:W-:Y:S01]  /*0e90*/  NOP ;  /* 0x0000000000007918 */ /* 0x00afe20000000000 */
.L_x_16:
[----:B------:R-:W1:Y:S01]  /*0ea0*/  S2UR UR22, SR_CTAID.X ;  /* 0x00000000001679c3 */ /* 0x000e620000002500 */
[----:B------:R-:W-:-:S05]  /*0eb0*/  CS2R.32 R82, SR_CgaSize ;  /* 0x0000000000527805 */ /* 0x000fca0000008a00 */
[----:B------:R-:W-:-:S05]  /*0ec0*/  IMAD R82, R82, -0xa0, RZ ;  /* 0xffffff6052527824 */ /* 0x000fca00078e02ff */
[----:B--2---:R-:W-:-:S14]  /*0ed0*/  R2UR UR5, R82 ;  /* 0x00000000520572ca */ /* 0x004fdc00000e0000 */
[----:B------:R-:W2:Y:S01]  /*0ee0*/  LDCU UR5, c[0x0][UR5+0x2b0] ;  /* 0x00005600050577ac */ /* 0x000ea20008000800 */
[----:B------:R-:W-:-:S05]  /*0ef0*/  CS2R.32 R82, SR_CgaSize ;  /* 0x0000000000527805 */ /* 0x000fca0000008a00 */
[----:B------:R-:W-:-:S05]  /*0f00*/  IMAD R82, R82, -0xa0, RZ ;  /* 0xffffff6052527824 */ /* 0x000fca00078e02ff */
[----:B------:R-:W-:-:S14]  /*0f10*/  R2UR UR4, R82 ;  /* 0x00000000520472ca */ /* 0x000fdc00000e0000 */
[----:B------:R-:W3:Y:S01]  /*0f20*/  LDCU UR4, c[0x0][UR4+0x2b4] ;  /* 0x00005680040477ac */ /* 0x000ee20008000800 */
[----:B------:R-:W4:Y:S01]  /*0f30*/  S2UR UR27, SR_CTAID.Y ;  /* 0x00000000001b79c3 */ /* 0x000f220000002600 */
[----:B------:R-:W-:-:S05]  /*0f40*/  CS2R.32 R82, SR_CgaSize ;  /* 0x0000000000527805 */ /* 0x000fca0000008a00 */
[----:B------:R-:W-:-:S05]  /*0f50*/  IMAD R82, R82, -0xa0, RZ ;  /* 0xffffff6052527824 */ /* 0x000fca00078e02ff */
[----:B------:R-:W-:-:S14]  /*0f60*/  R2UR UR7, R82 ;  /* 0x00000000520772ca */ /* 0x000fdc00000e0000 */
[----:B------:R-:W3:Y:S01]  /*0f70*/  LDCU UR7, c[0x0][UR7+0x2a4] ;  /* 0x00005480070777ac */ /* 0x000ee20008000800 */
[----:B------:R-:W-:Y:S01]  /*0f80*/  UISETP.GT.U32.AND UP0, UPT, UR68, 0xffff, UPT ;  /* 0x0000ffff4400788c */ /* 0x000fe2000bf04070 */
[----:B------:R-:W-:-:S05]  /*0f90*/  CS2R.32 R82, SR_CgaSize ;  /* 0x0000000000527805 */ /* 0x000fca0000008a00 */
[----:B------:R-:W-:-:S05]  /*0fa0*/  IMAD R82, R82, -0xa0, RZ ;  /* 0xffffff6052527824 */ /* 0x000fca00078e02ff */
[----:B------:R-:W-:-:S14]  /*0fb0*/  R2UR UR63, R82 ;  /* 0x00000000523f72ca */ /* 0x000fdc00000e0000 */
[----:B------:R-:W3:Y:S01]  /*0fc0*/  LDCU UR63, c[0x0][UR63+0x2a0] ;  /* 0x000054003f3f77ac */ /* 0x000ee20008000800 */
[----:B------:R-:W3:Y:S01]  /*0fd0*/  LDCU UR21, c[0x0][0xb24] ;  /* 0x00016480ff1577ac */ /* 0x000ee20008000800 */
[----:B------:R-:W3:Y:S01]  /*0fe0*/  LDCU UR45, c[0x0][0xb24] ;  /* 0x00016480ff2d77ac */ /* 0x000ee20008000800 */
[----:B-1----:R-:W-:Y:S01]  /*0ff0*/  I2FP.F32.U32 R3, UR22 ;  /* 0x0000001600037c45 */ /* 0x002fe20008201000 */
[----:B------:R-:W1:Y:S04]  /*1000*/  LDCU UR25, c[0x0][0xb30] ;  /* 0x00016600ff1977ac */ /* 0x000e680008000800 */
[----:B--2---:R-:W-:Y:S01]  /*1010*/  FMUL R3, R3, UR5 ;  /* 0x0000000503037c20 */ /* 0x004fe20008400000 */
[----:B------:R-:W-:Y:S01]  /*1020*/  USEL UR5, UR68, 0xffff, !UP0 ;  /* 0x0000ffff44057887 */ /* 0x000fe2000c000000 */
[----:B----4-:R-:W-:Y:S01]  /*1030*/  I2FP.F32.U32 R2, UR27 ;  /* 0x0000001b00027c45 */ /* 0x010fe20008201000 */
[----:B------:R-:W-:-:S03]  /*1040*/  USHF.L.U32 UR37, UR47, 0xb, URZ ;  /* 0x0000000b2f257899 */ /* 0x000fc600080006ff */
[----:B------:R-:W2:Y:S01]  /*1050*/  F2I.U32.TRUNC.NTZ R3, R3 ;  /* 0x0000000300037305 */ /* 0x000ea2000020f000 */
[----:B------:R-:W-:Y:S01]  /*1060*/  ULOP3.LUT UR31, UR5, 0xffff, URZ, 0xc0, !UPT ;  /* 0x0000ffff051f7892 */ /* 0x000fe2000f8ec0ff */
[----:B---3--:R-:W-:-:S06]  /*1070*/  FMUL R2, R2, UR4 ;  /* 0x0000000402027c20 */ /* 0x008fcc0008400000 */
[----:B------:R-:W3:Y:S01]  /*1080*/  F2I.U32.TRUNC.NTZ R2, R2 ;  /* 0x0000000200027305 */ /* 0x000ee2000020f000 */
[----:B--2---:R-:W-:Y:S02]  /*1090*/  R2UR UR4, R3 ;  /* 0x00000000030472ca */ /* 0x004fe400000e0000 */
[----:B------:R-:W-:Y:S02]  /*10a0*/  PRMT R3, RZ, 0x7610, R3 ;  /* 0x00007610ff037816 */ /* 0x000fe40000000003 */
[----:B---3--:R-:W-:Y:S02]  /*10b0*/  R2UR UR6, R2 ;  /* 0x00000000020672ca */ /* 0x008fe400000e0000 */
[----:B------:R-:W-:-:S07]  /*10c0*/  PRMT R2, RZ, 0x7610, R2 ;  /* 0x00007610ff027816 */ /* 0x000fce0000000002 */
[----:B------:R-:W-:-:S04]  /*10d0*/  UIADD3 UR5, UPT, UPT, -UR4, URZ, URZ ;  /* 0x000000ff04057290 */ /* 0x000fc8000fffe1ff */
[----:B------:R-:W-:Y:S02]  /*10e0*/  UIMAD UR63, UR63, UR5, UR22 ;  /* 0x000000053f3f72a4 */ /* 0x000fe4000f8e0216 */
[----:B------:R-:W-:-:S04]  /*10f0*/  UIADD3 UR4, UPT, UPT, -UR6, URZ, URZ ;  /* 0x000000ff06047290 */ /* 0x000fc8000fffe1ff */
[----:B------:R-:W-:-:S06]  /*1100*/  UIMAD UR4, UR7, UR4, UR27 ;  /* 0x00000004070472a4 */ /* 0x000fcc000f8e021b */
[----:B------:R-:W-:Y:S01]  /*1110*/  IMAD.U32 R82, RZ, RZ, UR4 ;  /* 0x00000004ff527e24 */ /* 0x000fe2000f8e00ff */
[----:B-1----:R-:W-:Y:S06]  /*1120*/  BRA.U UP5, `(.L_x_17) ;  /* 0x0000000105407547 */ /* 0x002fec000b800000 */
[----:B------:R-:W-:Y:S01]  /*1130*/  R2UR UR4, R82 ;  /* 0x00000000520472ca */ /* 0x000fe200000e0000 */
[----:B------:R-:W-:-:S12]  /*1140*/  ULOP3.LUT UR7, UR63, 0xfffffffe, URZ, 0xc0, !UPT ;  /* 0xfffffffe3f077892 */ /* 0x000fd8000f8ec0ff */
[----:B------:R-:W-:Y:S02]  /*1150*/  UISETP.NE.AND UP0, UPT, UR4, URZ, UPT ;  /* 0x000000ff0400728c */ /* 0x000fe4000bf05270 */
[----:B------:R-:W-:Y:S02]  /*1160*/  ULOP3.LUT UR4, UR63, 0x2, URZ, 0x3c, !UPT ;  /* 0x000000023f047892 */ /* 0x000fe4000f8e3cff */
[----:B------:R-:W-:Y:S02]  /*1170*/  UISETP.GT.U32.AND UP2, UPT, UR63, 0x1, UP0 ;  /* 0x000000013f00788c */ /* 0x000fe40008744070 */
[----:B------:R-:W-:Y:S02]  /*1180*/  UISETP.GT.U32.AND UP0, UPT, UR4, 0x1, UP0 ;  /* 0x000000010400788c */ /* 0x000fe40008704070 */
[----:B------:R-:W-:Y:S02]  /*1190*/  USEL UR5, URZ, 0x2, UP2 ;  /* 0x00000002ff057887 */ /* 0x000fe40009000000 */
[----:B------:R-:W-:-:S02]  /*11a0*/  USEL UR6, URZ, 0x1, UP2 ;  /* 0x00000001ff067887 */ /* 0x000fc40009000000 */
[----:B------:R-:W-:Y:S02]  /*11b0*/  USEL UR4, URZ, 0x4, UP0 ;  /* 0x00000004ff047887 */ /* 0x000fe40008000000 */
[----:B------:R-:W-:Y:S02]  /*11c0*/  USEL UR8, URZ, 0x8, UP0 ;  /* 0x00000008ff087887 */ /* 0x000fe40008000000 */
[----:B------:R-:W-:-:S03]  /*11d0*/  UIADD3 UR4, UPT, UPT, UR4, UR5, UR6 ;  /* 0x0000000504047290 */ /* 0x000fc6000fffe006 */
[----:B------:R-:W-:Y:S01]  /*11e0*/  UMOV UR5, 0x3 ;  /* 0x0000000300057882 */ /* 0x000fe20000000000 */
[----:B------:R-:W-:Y:S02]  /*11f0*/  UIADD3 UR4, UPT, UPT, UR4, UR8, URZ ;  /* 0x0000000804047290 */ /* 0x000fe4000fffe0ff */
[----:B------:R-:W-:-:S04]  /*1200*/  USHF.L.U32 UR5, UR5, UR7, URZ ;  /* 0x0000000705057299 */ /* 0x000fc800080006ff */
[----:B------:R-:W-:Y:S02]  /*1210*/  MOV R3, UR4 ;  /* 0x0000000400037c02 */ /* 0x000fe40008000f00 */
[----:B------:R-:W-:-:S07]  /*1220*/  IMAD.U32 R2, RZ, RZ, UR5 ;  /* 0x00000005ff027e24 */ /* 0x000fce000f8e00ff */
.L_x_17:
[----:B------:R-:W1:Y:S01]  /*1230*/  S2UR UR36, SR_CTAID.Z ;  /* 0x00000000002479c3 */ /* 0x000e620000002700 */
[----:B------:R-:W-:Y:S01]  /*1240*/  UISETP.GE.AND UP0, UPT, UR21, 0x1, UPT ;  /* 0x000000011500788c */ /* 0x000fe2000bf06270 */
[----:B------:R-:W-:Y:S01]  /*1250*/  UMOV UR28, 0x5 ;  /* 0x00000005001c7882 */ /* 0x000fe20000000000 */
[----:B------:R-:W-:-:S07]  /*1260*/  UMOV UR26, UR22 ;  /* 0x00000016001a7c82 */ /* 0x000fce0008000000 */
[----:B------:R-:W-:Y:S05]  /*1270*/  BRA.U !UP0, `(.L_x_18) ;  /* 0x0000000108d47547 */ /* 0x000fea000b800000 */
[----:B------:R-:W2:Y:S01]  /*1280*/  LDCU.128 UR16, c[0x0][0xb10] ;  /* 0x00016200ff1077ac */ /* 0x000ea20008000c00 */
[----:B------:R-:W3:Y:S01]  /*1290*/  LDCU UR6, c[0x0][0x370] ;  /* 0x00006e00ff0677ac */ /* 0x000ee20008000800 */
[----:B------:R-:W4:Y:S01]  /*12a0*/  LDCU UR7, c[0x0][0x374] ;  /* 0x00006e80ff0777ac */ /* 0x000f220008000800 */
[----:B------:R-:W1:Y:S01]  /*12b0*/  LDCU UR23, c[0x0][0xb0c] ;  /* 0x00016180ff1777ac */ /* 0x000e620008000800 */
[----:B------:R-:W1:Y:S01]  /*12c0*/  LDCU UR24, c[0x0][0xb20] ;  /* 0x00016400ff1877ac */ /* 0x000e620008000800 */
[----:B------:R-:W1:Y:S01]  /*12d0*/  LDCU.64 UR8, c[0x0][0xb28] ;  /* 0x00016500ff0877ac */ /* 0x000e620008000a00 */
[----:B--2---:R-:W-:Y:S02]  /*12e0*/  UISETP.NE.AND UP3, UPT, UR18, 0x1, UPT ;  /* 0x000000011200788c */ /* 0x004fe4000bf65270 */
[----:B----4-:R-:W-:Y:S02]  /*12f0*/  UIMAD.WIDE.U32 UR10, UR7, UR19, URZ ;  /* 0x00000013070a72a5 */ /* 0x010fe4000f8e00ff */
[----:B---3--:R-:W-:-:S02]  /*1300*/  UIMAD.WIDE.U32 UR12, UR6, UR16, URZ ;  /* 0x00000010060c72a5 */ /* 0x008fc4000f8e00ff */
[----:B-1----:R-:W-:Y:S02]  /*1310*/  UISETP.NE.AND UP0, UPT, UR23, 0x1, UPT ;  /* 0x000000011700788c */ /* 0x002fe4000bf05270 */
[----:B------:R-:W-:Y:S01]  /*1320*/  UIMAD.WIDE.U32 UR4, UR22, UR16, URZ ;  /* 0x00000010160472a5 */ /* 0x000fe2000f8e00ff */
[----:B------:R-:W-:Y:S02]  /*1330*/  UMOV UR10, UR11 ;  /* 0x0000000b000a7c82 */ /* 0x000fe40008000000 */
[----:B------:R-:W-:Y:S01]  /*1340*/  UMOV UR12, UR13 ;  /* 0x0000000d000c7c82 */ /* 0x000fe20008000000 */
[----:B------:R-:W-:Y:S02]  /*1350*/  @UP3 USHF.R.U32.HI UR7, URZ, UR24, UR10 ;  /* 0x00000018ff073299 */ /* 0x000fe4000801160a */
[----:B------:R-:W-:Y:S01]  /*1360*/  UISETP.NE.AND UP2, UPT, UR21, 0x1, UPT ;  /* 0x000000011500788c */ /* 0x000fe2000bf45270 */
[----:B------:R-:W-:Y:S02]  /*1370*/  UMOV UR4, UR5 ;  /* 0x0000000500047c82 */ /* 0x000fe40008000000 */
[----:B------:R-:W-:-:S02]  /*1380*/  @UP0 USHF.R.U32.HI UR6, URZ, UR17, UR12 ;  /* 0x00000011ff060299 */ /* 0x000fc4000801160c */
[----:B------:R-:W-:Y:S02]  /*1390*/  USHF.R.U32.HI UR4, URZ, UR17, UR4 ;  /* 0x00000011ff047299 */ /* 0x000fe40008011604 */
[----:B------:R-:W-:Y:S02]  /*13a0*/  UIMAD.WIDE.U32 UR12, UR27, UR19, URZ ;  /* 0x000000131b0c72a5 */ /* 0x000fe4000f8e00ff */
[----:B------:R-:W-:Y:S02]  /*13b0*/  UIMAD.WIDE.U32 UR10, UR7, UR8, URZ ;  /* 0x00000008070a72a5 */ /* 0x000fe4000f8e00ff */
[----:B------:R-:W-:Y:S02]  /*13c0*/  UIMAD.WIDE.U32 UR14, UR6, UR8, URZ ;  /* 0x00000008060e72a5 */ /* 0x000fe4000f8e00ff */
[----:B------:R-:W-:-:S03]  /*13d0*/  USEL UR5, UR22, UR4, !UP0 ;  /* 0x0000000416057287 */ /* 0x000fc6000c000000 */
[----:B------:R-:W-:Y:S01]  /*13e0*/  UMOV UR4, UR13 ;  /* 0x0000000d00047c82 */ /* 0x000fe20008000000 */
[----:B------:R-:W-:Y:S01]  /*13f0*/  UMOV UR10, UR11 ;  /* 0x0000000b000a7c82 */ /* 0x000fe20008000000 */
[----:B------:R-:W-:Y:S02]  /*1400*/  USHF.R.U32.HI UR4, URZ, UR24, UR4 ;  /* 0x00000018ff047299 */ /* 0x000fe40008011604 */
[----:B------:R-:W-:Y:S01]  /*1410*/  @UP2 USHF.R.U32.HI UR7, URZ, UR9, UR10 ;  /* 0x00000009ff072299 */ /* 0x000fe2000801160a */
[----:B------:R-:W-:Y:S01]  /*1420*/  UMOV UR14, UR15 ;  /* 0x0000000f000e7c82 */ /* 0x000fe20008000000 */
[----:B------:R-:W-:Y:S02]  /*1430*/  USEL UR4, UR27, UR4, !UP3 ;  /* 0x000000041b047287 */ /* 0x000fe4000d800000 */
[----:B------:R-:W-:Y:S02]  /*1440*/  @UP2 USHF.R.U32.HI UR6, URZ, UR9, UR14 ;  /* 0x00000009ff062299 */ /* 0x000fe4000801160e */
[----:B------:R-:W-:-:S02]  /*1450*/  UIMAD UR7, UR7, UR21, URZ ;  /* 0x00000015070772a4 */ /* 0x000fc4000f8e02ff */
[----:B------:R-:W-:Y:S02]  /*1460*/  UIMAD UR12, UR6, UR21, URZ ;  /* 0x00000015060c72a4 */ /* 0x000fe4000f8e02ff */
[----:B------:R-:W-:Y:S02]  /*1470*/  UISETP.GE.AND UP0, UPT, UR4, UR7, UPT ;  /* 0x000000070400728c */ /* 0x000fe4000bf06270 */
[----:B------:R-:W-:Y:S02]  /*1480*/  UIMAD.WIDE.U32 UR10, UR4, UR8, URZ ;  /* 0x00000008040a72a5 */ /* 0x000fe4000f8e00ff */
[----:B------:R-:W-:Y:S02]  /*1490*/  UISETP.GE.OR UP0, UPT, UR5, UR12, UP0 ;  /* 0x0000000c0500728c */ /* 0x000fe40008706670 */
[----:B------:R-:W-:Y:S02]  /*14a0*/  UIMAD.WIDE.U32 UR12, UR5, UR8, URZ ;  /* 0x00000008050c72a5 */ /* 0x000fe4000f8e00ff */
[----:B------:R-:W-:Y:S01]  /*14b0*/  UIADD3 UR10, UPT, UPT, -UR4, URZ, URZ ;  /* 0x000000ff040a7290 */ /* 0x000fe2000fffe1ff */
[----:B------:R-:W-:Y:S01]  /*14c0*/  UMOV UR8, UR11 ;  /* 0x0000000b00087c82 */ /* 0x000fe20008000000 */
[----:B------:R-:W-:-:S02]  /*14d0*/  UIADD3 UR26, UPT, UPT, -UR5, URZ, URZ ;  /* 0x000000ff051a7290 */ /* 0x000fc4000fffe1ff */
[----:B------:R-:W-:-:S03]  /*14e0*/  USHF.R.U32.HI UR8, URZ, UR9, UR8 ;  /* 0x00000009ff087299 */ /* 0x000fc60008011608 */
[----:B------:R-:W-:Y:S01]  /*14f0*/  @!UP0 UMOV UR7, UR13 ;  /* 0x0000000d00078c82 */ /* 0x000fe20008000000 */
[----:B------:R-:W-:Y:S02]  /*1500*/  UIMAD UR27, UR18, UR10, UR27 ;  /* 0x0000000a121b72a4 */ /* 0x000fe4000f8e021b */
[----:B------:R-:W-:Y:S02]  /*1510*/  USEL UR8, UR4, UR8, !UP2 ;  /* 0x0000000804087287 */ /* 0x000fe4000d000000 */
[----:B------:R-:W-:Y:S02]  /*1520*/  @!UP0 USHF.R.U32.HI UR7, URZ, UR9, UR7 ;  /* 0x00000009ff078299 */ /* 0x000fe40008011607 */
[----:B------:R-:W-:Y:S02]  /*1530*/  UIADD3 UR9, UPT, UPT, -UR8, URZ, URZ ;  /* 0x000000ff08097290 */ /* 0x000fe4000fffe1ff */
[----:B------:R-:W-:Y:S02]  /*1540*/  @!UP0 USEL UR7, UR5, UR7, !UP2 ;  /* 0x0000000705078287 */ /* 0x000fe4000d000000 */
[----:B------:R-:W-:-:S02]  /*1550*/  UIMAD UR9, UR21, UR9, UR4 ;  /* 0x00000009150972a4 */ /* 0x000fc4000f8e0204 */
[----:B------:R-:W-:Y:S02]  /*1560*/  @!UP0 UIADD3 UR8, UPT, UPT, UR8, -UR7, URZ ;  /* 0x8000000708088290 */ /* 0x000fe4000fffe0ff */
[----:B------:R-:W-:Y:S02]  /*1570*/  @!UP0 UIMAD UR6, UR9, UR6, UR7 ;  /* 0x00000006090682a4 */ /* 0x000fe4000f8e0207 */
[----:B------:R-:W-:Y:S02]  /*1580*/  @!UP0 UIMAD UR4, UR8, UR21, UR5 ;  /* 0x00000015080482a4 */ /* 0x000fe4000f8e0205 */
[----:B------:R-:W-:Y:S02]  /*1590*/  UIMAD UR26, UR23, UR26, UR22 ;  /* 0x0000001a171a72a4 */ /* 0x000fe4000f8e0216 */
[----:B------:R-:W-:Y:S01]  /*15a0*/  UIMAD UR27, UR4, UR18, UR27 ;  /* 0x00000012041b72a4 */ /* 0x000fe2000f8e021b */
[----:B------:R-:W-:Y:S02]  /*15b0*/  @!UP0 UMOV UR5, UR6 ;  /* 0x0000000600058c82 */ /* 0x000fe40008000000 */
[----:B------:R-:W-:-:S12]  /*15c0*/  UIMAD UR26, UR5, UR23, UR26 ;  /* 0x00000017051a72a4 */ /* 0x000fd8000f8e021a */
.L_x_18:
[----:B------:R-:W-:Y:S02]  /*15d0*/  UISETP.NE.AND UP2, UPT, UR25, 0x1, UPT ;  /* 0x000000011900788c */ /* 0x000fe4000bf45270 */
[----:B------:R-:W-:Y:S02]  /*15e0*/  UISETP.NE.AND UP0, UPT, UR20, 0x2, UPT ;  /* 0x000000021400788c */ /* 0x000fe4000bf05270 */
[----:B------:R-:W-:Y:S02]  /*15f0*/  ULOP3.LUT UR37, UR37, 0x1000, URZ, 0xc0, !UPT ;  /* 0x0000100025257892 */ /* 0x000fe4000f8ec0ff */
[----:B------:R-:W-:-:S03]  /*1600*/  USHF.L.U32 UR31, UR28, UR31, URZ ;  /* 0x0000001f1c1f7299 */ /* 0x000fc600080006ff */
[----:B------:R-:W-:Y:S09]  /*1610*/  BRA.U UP2, `(.L_x_19) ;  /* 0x0000000102407547 */ /* 0x000ff2000b800000 */
[----:B------:R-:W2:Y:S01]  /*1620*/  LDCU.128 UR8, c[0x0][0xb10] ;  /* 0x00016200ff0877ac */ /* 0x000ea20008000c00 */
[----:B------:R-:W3:Y:S01]  /*1630*/  LDCU UR12, c[0x0][0xb0c] ;  /* 0x00016180ff0c77ac */ /* 0x000ee20008000800 */
[----:B------:R-:W4:Y:S01]  /*1640*/  LDCU UR13, c[0x0][0xb20] ;  /* 0x00016400ff0d77ac */ /* 0x000f220008000800 */
[----:B--2---:R-:W-:Y:S02]  /*1650*/  UIMAD.WIDE.U32 UR4, UR26, UR8, URZ ;  /* 0x000000081a0472a5 */ /* 0x004fe4000f8e00ff */
[----:B------:R-:W-:Y:S02]  /*1660*/  UIMAD.WIDE.U32 UR6, UR27, UR11, URZ ;  /* 0x0000000b1b0672a5 */ /* 0x000fe4000f8e00ff */
[----:B---3--:R-:W-:Y:S02]  /*1670*/  UISETP.NE.AND UP2, UPT, UR12, 0x1, UPT ;  /* 0x000000010c00788c */ /* 0x008fe4000bf45270 */
[----:B------:R-:W-:-:S03]  /*1680*/  USHF.R.U32.HI UR5, URZ, UR9, UR5 ;  /* 0x00000009ff057299 */ /* 0x000fc60008011605 */
[----:B------:R-:W-:Y:S01]  /*1690*/  UMOV UR4, UR7 ;  /* 0x0000000700047c82 */ /* 0x000fe20008000000 */
[----:B------:R-:W-:Y:S02]  /*16a0*/  USEL UR5, UR26, UR5, !UP2 ;  /* 0x000000051a057287 */ /* 0x000fe4000d000000 */
[----:B------:R-:W-:Y:S02]  /*16b0*/  UISETP.NE.AND UP2, UPT, UR10, 0x1, UPT ;  /* 0x000000010a00788c */ /* 0x000fe4000bf45270 */
[----:B----4-:R-:W-:-:S04]  /*16c0*/  USHF.R.U32.HI UR4, URZ, UR13, UR4 ;  /* 0x0000000dff047299 */ /* 0x010fc80008011604 */
[----:B------:R-:W-:-:S04]  /*16d0*/  USEL UR4, UR27, UR4, !UP2 ;  /* 0x000000041b047287 */ /* 0x000fc8000d000000 */
[----:B------:R-:W-:Y:S02]  /*16e0*/  UIADD3 UR6, UPT, UPT, -UR4, UR5, URZ ;  /* 0x0000000504067290 */ /* 0x000fe4000fffe1ff */
[----:B------:R-:W-:Y:S02]  /*16f0*/  UIADD3 UR4, UPT, UPT, UR4, -UR5, URZ ;  /* 0x8000000504047290 */ /* 0x000fe4000fffe0ff */
[----:B------:R-:W-:Y:S02]  /*1700*/  UIMAD UR27, UR6, UR10, UR27 ;  /* 0x0000000a061b72a4 */ /* 0x000fe4000f8e021b */
[----:B------:R-:W-:-:S12]  /*1710*/  UIMAD UR26, UR4, UR12, UR26 ;  /* 0x0000000c041a72a4 */ /* 0x000fd8000f8e021a */
.L_x_19:
[----:B------:R-:W-:Y:S05]  /*1720*/  BRA.U !UP6, `(.L_x_20) ;  /* 0x000000010e0c7547 */ /* 0x000fea000b800000 */
[----:B------:R-:W-:Y:S01]  /*1730*/  UCGABAR_WAIT ;  /* 0x0000000000007dc7 */ /* 0x000fe20008000000 */
[----:B------:R-:W-:Y:S01]  /*1740*/  CCTL.IVALL ;  /* 0x00000000ff00798f */ /* 0x000fe20002000000 */
[----:B------:R-:W-:Y:S05]  /*1750*/  BRA `(.L_x_21) ;  /* 0x0000000000047947 */ /* 0x000fea0003800000 */
.L_x_20:
[----:B------:R-:W-:Y:S06]  /*1760*/  BAR.SYNC.DEFER_BLOCKING 0x0 ;  /* 0x0000000000007b1d */ /* 0x000fec0000010000 */
.L_x_21:
[----:B------:R-:W-:Y:S05]  /*1770*/  BRA.U UP0, `(.L_x_22) ;  /* 0x0000001500787547 */ /* 0x000fea000b800000 */
[----:B------:R-:W2:Y:S01]  /*1780*/  LDCU UR6, c[0x0][0x38c] ;  /* 0x00007180ff0677ac */ /* 0x000ea20008000800 */
[----:B------:R-:W-:Y:S01]  /*1790*/  PLOP3.LUT P2, PT, PT, PT, UP4, 0x80, 0x8 ;  /* 0x000000000008781c */ /* 0x000fe20003f4f048 */
[----:B------:R-:W-:Y:S01]  /*17a0*/  IMAD.MOV.U32 R12, RZ, RZ, 0x1 ;  /* 0x00000001ff0c7424 */ /* 0x000fe200078e00ff */
[----:B------:R-:W-:Y:S01]  /*17b0*/  ISETP.NE.AND P3, PT, R0, RZ, P4 ;  /* 0x000000ff0000720c */ /* 0x000fe20002765270 */
[----:B------:R-:W-:Y:S01]  /*17c0*/  UISETP.NE.AND UP1, UPT, UR20, URZ, UPT ;  /* 0x000000ff1400728c */ /* 0x000fe2000bf25270 */
[----:B------:R-:W-:Y:S02]  /*17d0*/  PLOP3.LUT P2, PT, P2, PT, PT, 0x8, 0x80 ;  /* 0x000000000080781c */ /* 0x000fe4000174e170 */
[----:B------:R-:W-:Y:S01]  /*17e0*/  CS2R R10, SRZ ;  /* 0x00000000000a7805 */ /* 0x000fe2000001ff00 */
[----:B------:R-:W-:Y:S01]  /*17f0*/  IMAD.MOV.U32 R9, RZ, RZ, RZ ;  /* 0x000000ffff097224 */ /* 0x000fe200078e00ff */
[----:B------:R-:W3:Y:S01]  /*1800*/  LDCU UR49, c[0x0][0x370] ;  /* 0x00006e00ff3177ac */ /* 0x000ee20008000800 */
[----:B------:R-:W-:Y:S01]  /*1810*/  IMAD.MOV.U32 R8, RZ, RZ, 0x1 ;  /* 0x00000001ff087424 */ /* 0x000fe200078e00ff */
[----:B------:R-:W-:Y:S01]  /*1820*/  USEL UR38, UR53, 0x2, UP1 ;  /* 0x0000000235267887 */ /* 0x000fe20008800000 */
[----:B------:R-:W4:Y:S01]  /*1830*/  LDCU.64 UR42, c[0x0][0x348] ;  /* 0x00006900ff2a77ac */ /* 0x000f220008000a00 */
[----:B--2---:R-:W-:-:S02]  /*1840*/  UIADD3 UR5, UPT, UPT, UR6, 0x7f, URZ ;  /* 0x0000007f06057890 */ /* 0x004fc4000fffe0ff */
[----:B------:R-:W-:Y:S02]  /*1850*/  USHF.L.U32 UR56, UR22, 0x6, URZ ;  /* 0x0000000616387899 */ /* 0x000fe400080006ff */
[----:B------:R-:W-:Y:S02]  /*1860*/  USHF.R.S32.HI UR4, URZ, 0x1f, UR5 ;  /* 0x0000001fff047899 */ /* 0x000fe40008011405 */
[----:B------:R-:W-:Y:S02]  /*1870*/  UIADD3 UR55, UPT, UPT, UR6, 0xfe, URZ ;  /* 0x000000fe06377890 */ /* 0x000fe4000fffe0ff */
[----:B------:R-:W-:Y:S02]  /*1880*/  ULEA.HI UR4, UR4, UR5, URZ, 0x7 ;  /* 0x0000000504047291 */ /* 0x000fe4000f8f38ff */
[----:B------:R-:W-:Y:S02]  /*1890*/  USHF.L.U32 UR5, UR22, 0x7, URZ ;  /* 0x0000000716057899 */ /* 0x000fe400080006ff */
[----:B------:R-:W-:-:S02]  /*18a0*/  USHF.R.S32.HI UR51, URZ, 0x7, UR4 ;  /* 0x00000007ff337899 */ /* 0x000fc40008011404 */
[----:B------:R-:W-:Y:S02]  /*18b0*/  UIADD3 UR4, UPT, UPT, UR6, -0x1, URZ ;  /* 0xffffffff06047890 */ /* 0x000fe4000fffe0ff */
[----:B------:R-:W-:Y:S02]  /*18c0*/  UISETP.LT.U32.AND UP0, UPT, UR51, 0x4, UPT ;  /* 0x000000043300788c */ /* 0x000fe4000bf01070 */
[----:B------:R-:W-:Y:S02]  /*18d0*/  UISETP.GE.U32.AND UP2, UPT, UR4, -0xff, UPT ;  /* 0xffffff010400788c */ /* 0x000fe4000bf46070 */
[----:B------:R-:W-:Y:S02]  /*18e0*/  USEL UR50, UR51, 0x4, UP0 ;  /* 0x0000000433327887 */ /* 0x000fe40008000000 */
[----:B------:R-:W-:Y:S02]  /*18f0*/  ULOP3.LUT UR5, UR5, 0x80, URZ, 0xc0, !UPT ;  /* 0x0000008005057892 */ /* 0x000fe4000f8ec0ff */
[----:B------:R-:W-:Y:S01]  /*1900*/  UIADD3 UR4, UPT, UPT, UR50, -0x1, URZ ;  /* 0xffffffff32047890 */ /* 0x000fe2000fffe0ff */
[----:B------:R-:W2:Y:S04]  /*1910*/  LDCU UR48, c[0x0][0x374] ;  /* 0x00006e80ff3077ac */ /* 0x000ea80008000800 */
[----:B------:R-:W-:-:S02]  /*1920*/  @UP2 UIADD3 UR4, UPT, UPT, UR50, URZ, URZ ;  /* 0x000000ff32042290 */ /* 0x000fc4000fffe0ff */
[----:B------:R-:W-:Y:S02]  /*1930*/  ULEA.HI UR53, UR37, UR5, URZ, 0x1a ;  /* 0x0000000525357291 */ /* 0x000fe4000f8fd0ff */
[----:B------:R-:W-:Y:S02]  /*1940*/  UIADD3 UR54, UPT, UPT, UR51, -UR50, URZ ;  /* 0x8000003233367290 */ /* 0x000fe4000fffe0ff */
[----:B------:R-:W-:Y:S02]  /*1950*/  UIADD3 UR39, UPT, UPT, UR4, 0x1, URZ ;  /* 0x0000000104277890 */ /* 0x000fe4000fffe0ff */
[----:B------:R-:W-:Y:S01]  /*1960*/  UIADD3 UR52, UPT, UPT, -UR4, URZ, URZ ;  /* 0x000000ff04347290 */ /* 0x000fe2000fffe1ff */
[----:B---34-:R-:W-:-:S11]  /*1970*/  UMOV UR29, URZ ;  /* 0x000000ff001d7c82 */ /* 0x018fd60008000000 */
.L_x_46:
[----:B------:R-:W-:Y:S01]  /*1980*/  UISETP.NE.AND UP0, UPT, UR47, URZ, UPT ;  /* 0x000000ff2f00728c */ /* 0x000fe2000bf05270 */
[----:B---3--:R-:W3:Y:S08]  /*1990*/  S2UR UR47, SR_CgaCtaId ;  /* 0x00000000002f79c3 */ /* 0x008ef00000008800 */
[----:B-1----:R-:W-:Y:S05]  /*19a0*/  BRA.U UP0, `(.L_x_23) ;  /* 0x0000000100347547 */ /* 0x002fea000b800000 */
[----:B------:R-:W4:Y:S01]  /*19b0*/  S2R R0, SR_CgaCtaId ;  /* 0x0000000000007919 */ /* 0x000f220000008800 */
[----:B------:R-:W-:Y:S02]  /*19c0*/  MOV R3, 0x400 ;  /* 0x0000040000037802 */ /* 0x000fe40000000f00 */
[----:B------:R-:W-:Y:S02]  /*19d0*/  SHF.L.U32 R2, R8, 0x1f, RZ ;  /* 0x0000001f08027819 */ /* 0x000fe400000006ff */
[----:B----4-:R-:W-:-:S05]  /*19e0*/  LEA R0, R0, R3, 0x18 ;  /* 0x0000000300007211 */ /* 0x010fca00078ec0ff */
[----:B------:R-:W-:-:S04]  /*19f0*/  IMAD R3, R9, 0x8, R0 ;  /* 0x0000000809037824 */ /* 0x000fc800078e0200 */
[----:B------:R-:W4:Y:S02]  /*1a00*/  SYNCS.PHASECHK.TRANS64.TRYWAIT P0, [R3+URZ+0x100], R2 ;  /* 0x00010002030075a7 */ /* 0x000f2400080011ff */
[----:B----4-:R-:W-:Y:S05]  /*1a10*/  @!P0 BRA `(.L_x_24) ;  /* 0x0000008400f48947 */ /* 0x010fea0003800000 */
.L_x_153:
[----:B------:R-:W-:Y:S01]  /*1a20*/  VIADD R9, R9, 0x1 ;  /* 0x0000000109097836 */ /* 0x000fe20000000000 */
[----:B------:R4:W-:Y:S04]  /*1a30*/  SYNCS.ARRIVE.TRANS64.A1T0 RZ, [R3+URZ+0xf0], RZ ;  /* 0x0000f0ff03ff79a7 */ /* 0x0009e800081000ff */
[----:B------:R-:W-:-:S04]  /*1a40*/  ISETP.NE.AND P0, PT, R9, 0x2, PT ;  /* 0x000000020900780c */ /* 0x000fc80003f05270 */
[----:B------:R-:W-:Y:S02]  /*1a50*/  SEL R9, R9, RZ, P0 ;  /* 0x000000ff09097207 */ /* 0x000fe40000000000 */
[----:B----4-:R-:W-:-:S04]  /*1a60*/  SEL R3, RZ, 0x1, P0 ;  /* 0x00000001ff037807 */ /* 0x010fc80000000000 */
[----:B------:R-:W-:Y:S02]  /*1a70*/  LOP3.LUT R8, R8, R3, RZ, 0x3c, !PT ;  /* 0x0000000308087212 */ /* 0x000fe400078e3cff */
.L_x_23:
[----:B------:R-:W-:Y:S01]  /*1a80*/  UMOV UR21, 0x400 ;  /* 0x0000040000157882 */ /* 0x000fe20000000000 */
[----:B------:R-:W-:Y:S01]  /*1a90*/  SHF.L.U32 R0, R12, 0x1f, RZ ;  /* 0x0000001f0c007819 */ /* 0x000fe200000006ff */
[----:B---3--:R-:W-:Y:S02]  /*1aa0*/  ULEA UR21, UR47, UR21, 0x18 ;  /* 0x000000152f157291 */ /* 0x008fe4000f8ec0ff */
[----:B------:R-:W-:Y:S02]  /*1ab0*/  UISETP.GE.U32.AND UP0, UPT, UR55, 0xff, UPT ;  /* 0x000000ff3700788c */ /* 0x000fe4000bf06070 */
[----:B------:R-:W-:Y:S02]  /*1ac0*/  ULEA UR4, UR29, UR21, 0x3 ;  /* 0x000000151d047291 */ /* 0x000fe4000f8e18ff */
[----:B------:R-:W-:Y:S01]  /*1ad0*/  ULEA UR19, UR27, UR53, 0x8 ;  /* 0x000000351b137291 */ /* 0x000fe2000f8e40ff */
[----:B------:R-:W-:-:S06]  /*1ae0*/  UMOV UR13, URZ ;  /* 0x000000ff000d7c82 */ /* 0x000fcc0008000000 */
[----:B------:R3:W4:Y:S01]  /*1af0*/  SYNCS.PHASECHK.TRANS64.TRYWAIT P1, [UR4+0x20], R0 ;  /* 0x00002000ff0075a7 */ /* 0x0007220008021104 */
[----:B------:R-:W-:-:S04]  /*1b00*/  ULEA.HI UR4, UR26, UR26, URZ, 0x1 ;  /* 0x0000001a1a047291 */ /* 0x000fc8000f8f08ff */
[----:B------:R-:W-:-:S04]  /*1b10*/  USHF.L.U32 UR4, UR4, 0x6, URZ ;  /* 0x0000000604047899 */ /* 0x000fc800080006ff */
[----:B------:R-:W-:-:S04]  /*1b20*/  ULOP3.LUT UR35, UR4, 0xffffff80, URZ, 0xc0, !UPT ;  /* 0xffffff8004237892 */ /* 0x000fc8000f8ec0ff */
[----:B------:R-:W-:Y:S01]  /*1b30*/  ULOP3.LUT UR35, UR35, 0x40, UR56, 0xf8, !UPT ;  /* 0x0000004023237892 */ /* 0x000fe2000f8ef838 */
[----:B------:R-:W-:Y:S11]  /*1b40*/  BRA.U !UP0, `(.L_x_25) ;  /* 0x0000000508107547 */ /* 0x000ff6000b800000 */
[----:B------:R-:W-:Y:S01]  /*1b50*/  UMOV UR30, UR52 ;  /* 0x00000034001e7c82 */ /* 0x000fe20008000000 */
[----:B------:R-:W-:Y:S01]  /*1b60*/  UMOV UR6, UR29 ;  /* 0x0000001d00067c82 */ /* 0x000fe20008000000 */
[----:B------:R-:W-:-:S05]  /*1b70*/  UMOV UR26, 0x40 ;  /* 0x00000040001a7882 */ /* 0x000fca0000000000 */
.L_x_33:
[----:B------:R-:W-:Y:S01]  /*1b80*/  ULEA UR5, UR6, UR21, 0x3 ;  /* 0x0000001506057291 */ /* 0x000fe2000f8e18ff */
[----:B----4-:R-:W-:Y:S01]  /*1b90*/  @P4 MOV R2, 0x18000 ;  /* 0x0001800000024802 */ /* 0x010fe20000000f00 */
[----:B-12-4-:R-:W-:Y:S10]  /*1ba0*/  @P1 BRA `(.L_x_26) ;  /* 0x00000000000c1947 */ /* 0x016ff40003800000 */
[----:B------:R-:W-:-:S04]  /*1bb0*/  SHF.L.U32 R3, R12, 0x1f, RZ ;  /* 0x0000001f0c037819 */ /* 0x000fc800000006ff */
[----:B------:R-:W4:Y:S02]  /*1bc0*/  SYNCS.PHASECHK.TRANS64.TRYWAIT P0, [UR5+0x20], R3 ;  /* 0x00002003ff0075a7 */ /* 0x000f240008001105 */
[----:B----4-:R-:W-:Y:S05]  /*1bd0*/  @!P0 BRA `(.L_x_27) ;  /* 0x0000008400988947 */ /* 0x010fea0003800000 */
.L_x_26:
[----:B------:R4:W-:Y:S01]  /*1be0*/  @P4 SYNCS.ARRIVE.TRANS64 RZ, [UR5], R2 ;  /* 0x00000002ffff49a7 */ /* 0x0009e20008000005 */
[----:B------:R-:W-:Y:S02]  /*1bf0*/  ULOP3.LUT UR4, UR38, 0x2, URZ, 0xfc, !UPT ;  /* 0x0000000226047892 */ /* 0x000fe4000f8efcff */
[----:B------:R-:W-:Y:S02]  /*1c00*/  UIADD3 UR30, UPT, UPT, UR30, 0x1, URZ ;  /* 0x000000011e1e7890 */ /* 0x000fe4000fffe0ff */
[----:B------:R-:W-:Y:S02]  /*1c10*/  UISETP.NE.AND UP0, UPT, UR4, 0x2, UPT ;  /* 0x000000020400788c */ /* 0x000fe4000bf05270 */
[----:B------:R-:W-:-:S07]  /*1c20*/  UISETP.NE.AND UP2, UPT, UR30, 0x1, UPT ;  /* 0x000000011e00788c */ /* 0x000fce000bf45270 */
[----:B------:R-:W-:Y:S05]  /*1c30*/  BRA.U UP0, `(.L_x_28) ;  /* 0x0000000100047547 */ /* 0x000fea000b800000 */
[----:B-12---:R-:W-:Y:S05]  /*1c40*/  BPT.TRAP 0x1 ;  /* 0x000000040000795c */ /* 0x006fea0000300000 */
.L_x_28:
[----:B------:R-:W-:Y:S04]  /*1c50*/  BSSY.RECONVERGENT B0, `(.L_x_29) ;  /* 0x0000003000007945 */ /* 0x000fe80003800200 */
[----:B------:R-:W-:Y:S05]  /*1c60*/  @!P3 BRA `(.L_x_30) ;  /* 0x000000000004b947 */ /* 0x000fea0003800000 */
[----:B-12---:R-:W-:Y:S05]  /*1c70*/  BPT.TRAP 0x1 ;  /* 0x000000040000795c */ /* 0x006fea0000300000 */
.L_x_30:
[----:B-12---:R-:W-:Y:S05]  /*1c80*/  BSYNC.RECONVERGENT B0 ;  /* 0x0000000000007941 */ /* 0x006fea0003800200 */
.L_x_29:
[----:B------:R-:W-:Y:S01]  /*1c90*/  UIADD3 UR4, UPT, UPT, UR6, 0x1, URZ ;  /* 0x0000000106047890 */ /* 0x000fe2000fffe0ff */
[----:B------:R-:W-:Y:S01]  /*1ca0*/  BSSY.RECONVERGENT B0, `(.L_x_31) ;  /* 0x000002a000007945 */ /* 0x000fe20003800200 */
[----:B------:R-:W-:Y:S02]  /*1cb0*/  ELECT P0, URZ, PT ;  /* 0x0000000000ff782f */ /* 0x000fe40003800000 */
[----:B------:R-:W-:-:S04]  /*1cc0*/  UISETP.NE.AND UP0, UPT, UR4, 0x4, UPT ;  /* 0x000000040400788c */ /* 0x000fc8000bf05270 */
[----:B------:R-:W-:Y:S02]  /*1cd0*/  USEL UR7, URZ, 0x1, UP0 ;  /* 0x00000001ff077887 */ /* 0x000fe40008000000 */
[----:B------:R-:W-:-:S04]  /*1ce0*/  USEL UR29, UR4, URZ, UP0 ;  /* 0x000000ff041d7287 */ /* 0x000fc80008000000 */
[----:B------:R-:W-:Y:S01]  /*1cf0*/  ULEA UR4, UR29, UR21, 0x3 ;  /* 0x000000151d047291 */ /* 0x000fe2000f8e18ff */
[----:B------:R-:W-:-:S04]  /*1d00*/  LOP3.LUT R12, R12, UR7, RZ, 0x3c, !PT ;  /* 0x000000070c0c7c12 */ /* 0x000fc8000f8e3cff */
[----:B---3--:R-:W-:-:S04]  /*1d10*/  SHF.L.U32 R0, R12, 0x1f, RZ ;  /* 0x0000001f0c007819 */ /* 0x008fc800000006ff */
[----:B------:R1:W2:Y:S01]  /*1d20*/  SYNCS.PHASECHK.TRANS64.TRYWAIT P1, [UR4+0x20], R0 ;  /* 0x00002000ff0075a7 */ /* 0x0002a20008021104 */
[----:B------:R-:W-:Y:S05]  /*1d30*/  @!P0 BRA `(.L_x_32) ;  /* 0x0000000000808947 */ /* 0x000fea0003800000 */
[----:B------:R-:W-:Y:S02]  /*1d40*/  USHF.L.U32 UR4, UR6, 0xe, URZ ;  /* 0x0000000e06047899 */ /* 0x000fe400080006ff */
[----:B------:R-:W-:Y:S02]  /*1d50*/  UIADD3 UR22, UP1, UPT, UR42, 0x80, URZ ;  /* 0x000000802a167890 */ /* 0x000fe4000ff3e0ff */
[----:B------:R-:W-:Y:S02]  /*1d60*/  ULOP3.LUT UR8, UR4, UR37, URZ, 0xfc, !UPT ;  /* 0x0000002504087292 */ /* 0x000fe4000f8efcff */
[----:B------:R-:W-:Y:S02]  /*1d70*/  UIADD3 UR24, UPT, UPT, UR21, UR4, URZ ;  /* 0x0000000415187290 */ /* 0x000fe4000fffe0ff */
[----:B------:R-:W-:Y:S02]  /*1d80*/  UIADD3 UR14, UP0, UPT, UR42, 0x180, URZ ;  /* 0x000001802a0e7890 */ /* 0x000fe4000ff1e0ff */
[----:B------:R-:W-:-:S02]  /*1d90*/  ULEA UR8, UR8, UR21, 0x1 ;  /* 0x0000001508087291 */ /* 0x000fc4000f8e08ff */
[----:B------:R-:W-:Y:S02]  /*1da0*/  UIADD3 UR34, UPT, UPT, UR26, -0x40, URZ ;  /* 0xffffffc01a227890 */ /* 0x000fe4000fffe0ff */
[----:B------:R-:W-:Y:S02]  /*1db0*/  ULOP3.LUT UR33, UR5, 0xfefffff8, URZ, 0xc0, !UPT ;  /* 0xfefffff805217892 */ /* 0x000fe4000f8ec0ff */
[----:B------:R-:W-:Y:S02]  /*1dc0*/  UIADD3.X UR23, UPT, UPT, URZ, UR43, URZ, UP1, !UPT ;  /* 0x0000002bff177290 */ /* 0x000fe40008ffe4ff */
[----:B------:R-:W-:Y:S02]  /*1dd0*/  UIADD3 UR32, UPT, UPT, UR24, 0x8400, URZ ;  /* 0x0000840018207890 */ /* 0x000fe4000fffe0ff */
[----:B------:R-:W-:Y:S02]  /*1de0*/  UIADD3 UR24, UPT, UPT, UR24, 0xa400, URZ ;  /* 0x0000a40018187890 */ /* 0x000fe4000fffe0ff */
[----:B------:R-:W-:-:S02]  /*1df0*/  UIADD3.X UR15, UPT, UPT, URZ, UR43, URZ, UP0, !UPT ;  /* 0x0000002bff0f7290 */ /* 0x000fc400087fe4ff */
[----:B------:R-:W-:Y:S02]  /*1e00*/  UIADD3 UR16, UPT, UPT, UR8, 0x18400, URZ ;  /* 0x0001840008107890 */ /* 0x000fe4000fffe0ff */
[----:B------:R-:W-:Y:S02]  /*1e10*/  UPRMT UR4, URZ, 0x5410, UR31 ;  /* 0x00005410ff047896 */ /* 0x000fe4000800001f */
[----:B------:R-:W-:Y:S01]  /*1e20*/  UIADD3 UR8, UPT, UPT, UR8, 0x1c400, URZ ;  /* 0x0001c40008087890 */ /* 0x000fe2000fffe0ff */
[----:B------:R-:W-:Y:S01]  /*1e30*/  UMOV UR40, 0x0 ;  /* 0x0000000000287882 */ /* 0x000fe20000000000 */
[----:B------:R-:W-:Y:S01]  /*1e40*/  UMOV UR41, 0x10000000 ;  /* 0x1000000000297882 */ /* 0x000fe20000000000 */
[----:B------:R-:W-:Y:S01]  /*1e50*/  UMOV UR27, UR35 ;  /* 0x00000023001b7c82 */ /* 0x000fe20008000000 */
[----:B------:R-:W-:Y:S01]  /*1e60*/  UMOV UR28, UR36 ;  /* 0x00000024001c7c82 */ /* 0x000fe20008000000 */
[----:B------:R-:W-:Y:S01]  /*1e70*/  UMOV UR25, UR33 ;  /* 0x0000002100197c82 */ /* 0x000fe20008000000 */
[----:B------:R-:W-:Y:S01]  /*1e80*/  UMOV UR20, UR36 ;  /* 0x0000002400147c82 */ /* 0x000fe20008000000 */
[----:B------:R-:W-:Y:S01]  /*1e90*/  UMOV UR17, UR33 ;  /* 0x0000002100117c82 */ /* 0x000fe20008000000 */
[----:B------:R-:W-:Y:S01]  /*1ea0*/  UMOV UR18, UR34 ;  /* 0x0000002200127c82 */ /* 0x000fe20008000000 */
[----:B------:R3:W-:Y:S01]  /*1eb0*/  UTMALDG.3D.2CTA [UR32], [UR22], desc[UR40] ;  /* 0x00002820160075b4 */ /* 0x0007e20008211000 */
[----:B------:R-:W-:Y:S01]  /*1ec0*/  UMOV UR10, UR26 ;  /* 0x0000001a000a7c82 */ /* 0x000fe20008000000 */
[----:B------:R-:W-:Y:S01]  /*1ed0*/  UMOV UR11, UR19 ;  /* 0x00000013000b7c82 */ /* 0x000fe20008000000 */
[----:B------:R-:W-:Y:S01]  /*1ee0*/  UMOV UR12, UR36 ;  /* 0x00000024000c7c82 */ /* 0x000fe20008000000 */
[----:B------:R-:W-:Y:S01]  /*1ef0*/  UMOV UR9, UR33 ;  /* 0x0000002100097c82 */ /* 0x000fe20008000000 */
[----:B------:R3:W-:Y:S01]  /*1f00*/  UTMALDG.3D.2CTA [UR24], [UR22], desc[UR40] ;  /* 0x00002818160075b4 */ /* 0x0007e20008211000 */
[----:B------:R3:W-:Y:S01]  /*1f10*/  UTMALDG.3D.MULTICAST.2CTA [UR16], [UR14], UR4, desc[UR40] ;  /* 0x000028100e0073b4 */ /* 0x0007e20008211804 */
[----:B------:R3:W-:Y:S02]  /*1f20*/  UTMALDG.3D.MULTICAST.2CTA [UR8], [UR14], UR4, desc[UR40] ;  /* 0x000028080e0073b4 */ /* 0x0007e40008211804 */
[----:B---3--:R-:W-:Y:S01]  /*1f30*/  NOP ;  /* 0x0000000000007918 */ /* 0x008fe20000000000 */
.L_x_32:
[----:B------:R-:W-:Y:S05]  /*1f40*/  BSYNC.RECONVERGENT B0 ;  /* 0x0000000000007941 */ /* 0x000fea0003800200 */
.L_x_31:
[----:B------:R-:W-:Y:S01]  /*1f50*/  UIADD3 UR26, UPT, UPT, UR26, 0x80, URZ ;  /* 0x000000801a1a7890 */ /* 0x000fe2000fffe0ff */
[----:B------:R-:W-:Y:S01]  /*1f60*/  UMOV UR6, UR29 ;  /* 0x0000001d00067c82 */ /* 0x000fe20008000000 */
[----:B------:R-:W-:Y:S01]  /*1f70*/  UMOV UR13, UR39 ;  /* 0x00000027000d7c82 */ /* 0x000fe20008000000 */
[----:B------:R-:W-:Y:S09]  /*1f80*/  BRA.U UP2, `(.L_x_33) ;  /* 0xfffffff902fc7547 */ /* 0x000ff2000b83ffff */
.L_x_25:
[----:B------:R-:W-:Y:S01]  /*1f90*/  ULEA UR4, UR29, UR21, 0x3 ;  /* 0x000000151d047291 */ /* 0x000fe2000f8e18ff */
[----:B-1-3--:R-:W-:Y:S01]  /*1fa0*/  SHF.L.U32 R0, R12, 0x1f, RZ ;  /* 0x0000001f0c007819 */ /* 0x00afe200000006ff */
[----:B------:R-:W-:Y:S01]  /*1fb0*/  @!P2 SYNCS.ARRIVE.TRANS64.A1T0 RZ, [UR21+0x88], RZ ;  /* 0x000088ffffffa9a7 */ /* 0x000fe20008100015 */
[----:B------:R-:W-:-:S06]  /*1fc0*/  UISETP.GT.AND UP0, UPT, UR51, UR50, UPT ;  /* 0x000000323300728c */ /* 0x000fcc000bf04270 */
[----:B--2-4-:R1:W2:Y:S03]  /*1fd0*/  SYNCS.PHASECHK.TRANS64.TRYWAIT P1, [UR4+0x20], R0 ;  /* 0x00002000ff0075a7 */ /* 0x0142a60008021104 */
[----:B------:R-:W-:Y:S05]  /*1fe0*/  BRA.U !UP0, `(.L_x_34) ;  /* 0x0000000508087547 */ /* 0x000fea000b800000 */
[----:B------:R-:W-:Y:S01]  /*1ff0*/  UIADD3 UR30, UPT, UPT, UR54, UR13, URZ ;  /* 0x0000000d361e7290 */ /* 0x000fe2000fffe0ff */
[----:B------:R-:W-:-:S11]  /*2000*/  UMOV UR7, UR29 ;  /* 0x0000001d00077c82 */ /* 0x000fd60008000000 */
.L_x_42:
[----:B------:R-:W-:Y:S01]  /*2010*/  ULEA UR6, UR7, UR21, 0x3 ;  /* 0x0000001507067291 */ /* 0x000fe2000f8e18ff */
[----:B--2---:R-:W-:Y:S01]  /*2020*/  @P4 MOV R2, 0x18000 ;  /* 0x0001800000024802 */ /* 0x004fe20000000f00 */
[----:B--23--:R-:W-:Y:S10]  /*2030*/  @P1 BRA `(.L_x_35) ;  /* 0x00000000000c1947 */ /* 0x00cff40003800000 */
[----:B------:R-:W-:-:S04]  /*2040*/  SHF.L.U32 R3, R12, 0x1f, RZ ;  /* 0x0000001f0c037819 */ /* 0x000fc800000006ff */
[----:B------:R-:W2:Y:S02]  /*2050*/  SYNCS.PHASECHK.TRANS64.TRYWAIT P0, [UR6+0x20], R3 ;  /* 0x00002003ff0075a7 */ /* 0x000ea40008001106 */
[----:B--2---:R-:W-:Y:S05]  /*2060*/  @!P0 BRA `(.L_x_36) ;  /* 0x00000080008c8947 */ /* 0x004fea0003800000 */
.L_x_35:
[----:B------:R2:W-:Y:S01]  /*2070*/  @P4 SYNCS.ARRIVE.TRANS64 RZ, [UR6], R2 ;  /* 0x00000002ffff49a7 */ /* 0x0005e20008000006 */
[----:B------:R-:W-:-:S04]  /*2080*/  ULOP3.LUT UR4, UR38, 0x2, URZ, 0xfc, !UPT ;  /* 0x0000000226047892 */ /* 0x000fc8000f8efcff */
[----:B------:R-:W-:-:S09]  /*2090*/  UISETP.NE.AND UP0, UPT, UR4, 0x2, UPT ;  /* 0x000000020400788c */ /* 0x000fd2000bf05270 */
[----:B------:R-:W-:Y:S05]  /*20a0*/  BRA.U UP0, `(.L_x_37) ;  /* 0x0000000100047547 */ /* 0x000fea000b800000 */
[----:B------:R-:W-:Y:S05]  /*20b0*/  BPT.TRAP 0x1 ;  /* 0x000000040000795c */ /* 0x000fea0000300000 */
.L_x_37:
[----:B------:R-:W-:Y:S04]  /*20c0*/  BSSY.RECONVERGENT B0, `(.L_x_38) ;  /* 0x0000003000007945 */ /* 0x000fe80003800200 */
[----:B------:R-:W-:Y:S05]  /*20d0*/  @!P3 BRA `(.L_x_39) ;  /* 0x000000000004b947 */ /* 0x000fea0003800000 */
[----:B------:R-:W-:Y:S05]  /*20e0*/  BPT.TRAP 0x1 ;  /* 0x000000040000795c */ /* 0x000fea0000300000 */
.L_x_39:
[----:B------:R-:W-:Y:S05]  /*20f0*/  BSYNC.RECONVERGENT B0 ;  /* 0x0000000000007941 */ /* 0x000fea0003800200 */
.L_x_38:
        /* <DEDUP_REMOVED lines=8> */
[----:B-1----:R-:W-:-:S04]  /*2180*/  SHF.L.U32 R0, R12, 0x1f, RZ ;  /* 0x0000001f0c007819 */ /* 0x002fc800000006ff */
[----:B------:R1:W3:Y:S01]  /*2190*/  SYNCS.PHASECHK.TRANS64.TRYWAIT P1, [UR4+0x20], R0 ;  /* 0x00002000ff0075a7 */ /* 0x0002e20008021104 */
[----:B------:R-:W-:Y:S05]  /*21a0*/  @!P0 BRA `(.L_x_41) ;  /* 0x0000000000848947 */ /* 0x000fea0003800000 */
[----:B------:R-:W-:Y:S02]  /*21b0*/  USHF.L.U32 UR4, UR7, 0xe, URZ ;  /* 0x0000000e07047899 */ /* 0x000fe400080006ff */
[----:B------:R-:W-:Y:S02]  /*21c0*/  UIADD3 UR14, UP1, UPT, UR42, 0x80, URZ ;  /* 0x000000802a0e7890 */ /* 0x000fe4000ff3e0ff */
[----:B------:R-:W-:Y:S02]  /*21d0*/  ULOP3.LUT UR8, UR4, UR37, URZ, 0xfc, !UPT ;  /* 0x0000002504087292 */ /* 0x000fe4000f8efcff */
[----:B------:R-:W-:Y:S02]  /*21e0*/  UIADD3 UR24, UPT, UPT, UR21, UR4, URZ ;  /* 0x0000000415187290 */ /* 0x000fe4000fffe0ff */
[----:B------:R-:W-:Y:S02]  /*21f0*/  USHF.L.U32 UR34, UR13, 0x7, URZ ;  /* 0x000000070d227899 */ /* 0x000fe400080006ff */
[----:B------:R-:W-:-:S02]  /*2200*/  UIADD3 UR22, UP0, UPT, UR42, 0x180, URZ ;  /* 0x000001802a167890 */ /* 0x000fc4000ff1e0ff */
[----:B------:R-:W-:Y:S02]  /*2210*/  ULEA UR8, UR8, UR21, 0x1 ;  /* 0x0000001508087291 */ /* 0x000fe4000f8e08ff */
[----:B------:R-:W-:Y:S02]  /*2220*/  ULOP3.LUT UR33, UR6, 0xfefffff8, URZ, 0xc0, !UPT ;  /* 0xfefffff806217892 */ /* 0x000fe4000f8ec0ff */
[----:B------:R-:W-:Y:S02]  /*2230*/  UIADD3.X UR15, UPT, UPT, URZ, UR43, URZ, UP1, !UPT ;  /* 0x0000002bff0f7290 */ /* 0x000fe40008ffe4ff */
[----:B------:R-:W-:Y:S02]  /*2240*/  UIADD3 UR32, UPT, UPT, UR24, 0x8400, URZ ;  /* 0x0000840018207890 */ /* 0x000fe4000fffe0ff */
[----:B------:R-:W-:Y:S02]  /*2250*/  UIADD3 UR26, UPT, UPT, UR34, 0x40, URZ ;  /* 0x00000040221a7890 */ /* 0x000fe4000fffe0ff */
[----:B------:R-:W-:-:S02]  /*2260*/  UIADD3 UR24, UPT, UPT, UR24, 0xa400, URZ ;  /* 0x0000a40018187890 */ /* 0x000fc4000fffe0ff */
[----:B------:R-:W-:Y:S02]  /*2270*/  UIADD3.X UR23, UPT, UPT, URZ, UR43, URZ, UP0, !UPT ;  /* 0x0000002bff177290 */ /* 0x000fe400087fe4ff */
        /* <DEDUP_REMOVED lines=19> */
[----:B----4-:R-:W-:Y:S01]  /*23b0*/  NOP ;  /* 0x0000000000007918 */ /* 0x010fe20000000000 */
.L_x_41:
[----:B------:R-:W-:Y:S05]  /*23c0*/  BSYNC.RECONVERGENT B0 ;  /* 0x0000000000007941 */ /* 0x000fea0003800200 */
.L_x_40:
[----:B------:R-:W-:Y:S01]  /*23d0*/  UIADD3 UR13, UPT, UPT, UR13, 0x1, URZ ;  /* 0x000000010d0d7890 */ /* 0x000fe2000fffe0ff */
[----:B------:R-:W-:-:S03]  /*23e0*/  UMOV UR7, UR29 ;  /* 0x0000001d00077c82 */ /* 0x000fc60008000000 */
[----:B------:R-:W-:-:S09]  /*23f0*/  UISETP.NE.AND UP0, UPT, UR13, UR30, UPT ;  /* 0x0000001e0d00728c */ /* 0x000fd2000bf05270 */
[----:B------:R-:W-:Y:S05]  /*2400*/  BRA.U UP0, `(.L_x_42) ;  /* 0xfffffffd00007547 */ /* 0x000fea000b83ffff */
.L_x_34:
[C---:B------:R-:W-:Y:S01]  /*2410*/  LEA R3, R11.reuse, UR21, 0x3 ;  /* 0x000000150b037c11 */ /* 0x040fe2000f8e18ff */
[----:B------:R-:W-:Y:S01]  /*2420*/  NOP ;  /* 0x0000000000007918 */ /* 0x000fe20000000000 */
[----:B-1----:R-:W-:Y:S02]  /*2430*/  SHF.L.U32 R0, R10, 0x1f, RZ ;  /* 0x0000001f0a007819 */ /* 0x002fe400000006ff */
[----:B------:R-:W-:Y:S02]  /*2440*/  LEA R5, R11, UR21, 0x4 ;  /* 0x000000150b057c11 */ /* 0x000fe4000f8e20ff */
[----:B------:R-:W1:Y:S02]  /*2450*/  SYNCS.PHASECHK.TRANS64.TRYWAIT P0, [R3+URZ+0x90], R0 ;  /* 0x00009000030075a7 */ /* 0x000e6400080011ff */
[----:B-1----:R-:W-:Y:S05]  /*2460*/  @!P0 BRA `(.L_x_43) ;  /* 0x0000007c00a48947 */ /* 0x002fea0003800000 */
.L_x_156:
[----:B------:R-:W4:Y:S01]  /*2470*/  LDS.128 R4, [R5+0x120] ;  /* 0x0001200005047984 */ /* 0x000f220000000c00 */
[----:B------:R-:W-:Y:S01]  /*2480*/  UISETP.GE.AND UP0, UPT, UR45, 0x1, UPT ;  /* 0x000000012d00788c */ /* 0x000fe2000bf06270 */
[----:B------:R-:W-:Y:S01]  /*2490*/  @!PT LDS RZ, [RZ] ;  /* 0x00000000fffff984 */ /* 0x000fe20000000800 */
[----:B------:R-:W-:Y:S01]  /*24a0*/  @!PT LDS RZ, [RZ] ;  /* 0x00000000fffff984 */ /* 0x000fe20000000800 */
[----:B------:R-:W-:Y:S01]  /*24b0*/  @!PT LDS RZ, [RZ] ;  /* 0x00000000fffff984 */ /* 0x000fe20000000800 */
[----:B------:R-:W-:Y:S01]  /*24c0*/  @!PT LDS RZ, [RZ] ;  /* 0x00000000fffff984 */ /* 0x000fe20000000800 */
[----:B------:R1:W-:Y:S06]  /*24d0*/  MEMBAR.ALL.CTA ;  /* 0x0000000000007992 */ /* 0x0003ec0000008000 */
[----:B-1----:R-:W1:Y:S01]  /*24e0*/  FENCE.VIEW.ASYNC.S ;  /* 0x00000000000073c6 */ /* 0x002e620000000000 */
[----:B----4-:R-:W-:-:S13]  /*24f0*/  LOP3.LUT P0, RZ, R6, 0x1, RZ, 0xc0, !PT ;  /* 0x0000000106ff7812 */ /* 0x010fda000780c0ff */
[----:B-1----:R-:W-:Y:S01]  /*2500*/  VOTEU.ANY UP1, P0 ;  /* 0x0000000000ff7886 */ /* 0x002fe20000020100 */
[----:B------:R-:W-:-:S13]  /*2510*/  PLOP3.LUT P0, PT, PT, PT, UP1, 0x80, 0x8 ;  /* 0x000000000008781c */ /* 0x000fda0003f0f018 */
[----:B------:R-:W-:Y:S02]  /*2520*/  @P0 LOP3.LUT R0, R5, 0xffff, RZ, 0xc0, !PT ;  /* 0x0000ffff05000812 */ /* 0x000fe400078ec0ff */
[----:B--2---:R-:W-:Y:S02]  /*2530*/  @P0 MOV R2, R4 ;  /* 0x0000000400020202 */ /* 0x004fe40000000f00 */
[----:B------:R-:W-:Y:S01]  /*2540*/  @P0 R2UR UR5, R0 ;  /* 0x00000000000502ca */ /* 0x000fe200000e0000 */
[----:B------:R-:W-:Y:S01]  /*2550*/  VIADD R0, R3, 0xa0 ;  /* 0x000000a003007836 */ /* 0x000fe20000000000 */
[----:B------:R-:W-:Y:S02]  /*2560*/  @P0 SHF.R.U32.HI R4, RZ, 0x10, R5 ;  /* 0x00000010ff040819 */ /* 0x000fe40000011605 */
[----:B------:R-:W-:Y:S02]  /*2570*/  @P0 R2UR UR6, R2 ;  /* 0x00000000020602ca */ /* 0x000fe400000e0000 */
[----:B------:R-:W-:-:S02]  /*2580*/  PRMT R0, RZ, 0x654, R0 ;  /* 0x00000654ff007816 */ /* 0x000fc40000000000 */
[----:B------:R-:W-:Y:S02]  /*2590*/  @P0 R2UR UR4, R4 ;  /* 0x00000000040402ca */ /* 0x000fe400000e0000 */
[----:B------:R1:W-:Y:S03]  /*25a0*/  SYNCS.ARRIVE.TRANS64.RED.A1T0 RZ, [R0+URZ], RZ ;  /* 0x000000ff00ff79a7 */ /* 0x0003e600081004ff */
[----:B------:R-:W-:-:S04]  /*25b0*/  @UP1 UMOV UR44, UR5 ;  /* 0x00000005002c1c82 */ /* 0x000fc80008000000 */
[----:B------:R-:W-:-:S04]  /*25c0*/  @UP1 UMOV UR46, UR6 ;  /* 0x00000006002e1c82 */ /* 0x000fc80008000000 */
[----:B------:R-:W-:Y:S01]  /*25d0*/  @UP1 UMOV UR36, UR4 ;  /* 0x0000000400241c82 */ /* 0x000fe20008000000 */
[----:B------:R-:W-:Y:S05]  /*25e0*/  BRA.U !UP0, `(.L_x_44) ;  /* 0x0000000108d47547 */ /* 0x000fea000b800000 */
[----:B------:R-:W2:Y:S01]  /*25f0*/  LDCU.128 UR12, c[0x0][0xb10] ;  /* 0x00016200ff0c77ac */ /* 0x000ea20008000c00 */
[----:B------:R-:W4:Y:S01]  /*2600*/  LDCU UR22, c[0x0][0xb20] ;  /* 0x00016400ff1677ac */ /* 0x000f220008000800 */
[----:B------:R-:W3:Y:S01]  /*2610*/  LDCU UR20, c[0x0][0xb0c] ;  /* 0x00016180ff1477ac */ /* 0x000ee20008000800 */
[----:B------:R-:W1:Y:S01]  /*2620*/  LDCU.64 UR8, c[0x0][0xb28] ;  /* 0x00016500ff0877ac */ /* 0x000e620008000a00 */
[----:B------:R-:W-:Y:S02]  /*2630*/  UISETP.NE.AND UP3, UPT, UR45, 0x1, UPT ;  /* 0x000000012d00788c */ /* 0x000fe4000bf65270 */
[----:B--2---:R-:W-:Y:S02]  /*2640*/  UIMAD.WIDE.U32 UR6, UR48, UR15, URZ ;  /* 0x0000000f300672a5 */ /* 0x004fe4000f8e00ff */
[----:B------:R-:W-:Y:S02]  /*2650*/  UIMAD.WIDE.U32 UR4, UR49, UR12, URZ ;  /* 0x0000000c310472a5 */ /* 0x000fe4000f8e00ff */
[----:B------:R-:W-:-:S02]  /*2660*/  UISETP.NE.AND UP0, UPT, UR14, 0x1, UPT ;  /* 0x000000010e00788c */ /* 0x000fc4000bf05270 */
[----:B------:R-:W-:Y:S01]  /*2670*/  UIMAD.WIDE.U32 UR18, UR44, UR15, URZ ;  /* 0x0000000f2c1272a5 */ /* 0x000fe2000f8e00ff */
[----:B------:R-:W-:Y:S02]  /*2680*/  UMOV UR6, UR7 ;  /* 0x0000000700067c82 */ /* 0x000fe40008000000 */
[----:B------:R-:W-:Y:S01]  /*2690*/  UMOV UR4, UR5 ;  /* 0x0000000500047c82 */ /* 0x000fe20008000000 */
[----:B----4-:R-:W-:Y:S02]  /*26a0*/  USHF.R.U32.HI UR6, URZ, UR22, UR6 ;  /* 0x00000016ff067299 */ /* 0x010fe40008011606 */
[----:B---3--:R-:W-:Y:S02]  /*26b0*/  UISETP.NE.AND UP2, UPT, UR20, 0x1, UPT ;  /* 0x000000011400788c */ /* 0x008fe4000bf45270 */
[----:B------:R-:W-:Y:S02]  /*26c0*/  USHF.R.U32.HI UR4, URZ, UR13, UR4 ;  /* 0x0000000dff047299 */ /* 0x000fe40008011604 */
[----:B------:R-:W-:-:S02]  /*26d0*/  USEL UR5, UR48, UR6, !UP0 ;  /* 0x0000000630057287 */ /* 0x000fc4000c000000 */
[----:B------:R-:W-:Y:S02]  /*26e0*/  USEL UR6, UR49, UR4, !UP2 ;  /* 0x0000000431067287 */ /* 0x000fe4000d000000 */
[----:B-1----:R-:W-:Y:S01]  /*26f0*/  UIMAD.WIDE.U32 UR10, UR5, UR8, URZ ;  /* 0x00000008050a72a5 */ /* 0x002fe2000f8e00ff */
[----:B------:R-:W-:Y:S01]  /*2700*/  UMOV UR4, UR19 ;  /* 0x0000001300047c82 */ /* 0x000fe20008000000 */
[----:B------:R-:W-:Y:S02]  /*2710*/  UIMAD.WIDE.U32 UR16, UR46, UR12, URZ ;  /* 0x0000000c2e1072a5 */ /* 0x000fe4000f8e00ff */
[----:B------:R-:W-:-:S03]  /*2720*/  UIMAD.WIDE.U32 UR18, UR6, UR8, URZ ;  /* 0x00000008061272a5 */ /* 0x000fc6000f8e00ff */
[----:B------:R-:W-:Y:S01]  /*2730*/  UMOV UR10, UR11 ;  /* 0x0000000b000a7c82 */ /* 0x000fe20008000000 */
[----:B------:R-:W-:Y:S02]  /*2740*/  USHF.R.U32.HI UR4, URZ, UR22, UR4 ;  /* 0x00000016ff047299 */ /* 0x000fe40008011604 */
[----:B------:R-:W-:Y:S01]  /*2750*/  @UP3 USHF.R.U32.HI UR5, URZ, UR9, UR10 ;  /* 0x00000009ff053299 */ /* 0x000fe2000801160a */
[----:B------:R-:W-:Y:S01]  /*2760*/  UMOV UR16, UR17 ;  /* 0x0000001100107c82 */ /* 0x000fe20008000000 */
[----:B------:R-:W-:Y:S01]  /*2770*/  UMOV UR18, UR19 ;  /* 0x0000001300127c82 */ /* 0x000fe20008000000 */
[----:B------:R-:W-:Y:S02]  /*2780*/  USHF.R.U32.HI UR13, URZ, UR13, UR16 ;  /* 0x0000000dff0d7299 */ /* 0x000fe40008011610 */
[----:B------:R-:W-:Y:S02]  /*2790*/  USEL UR4, UR44, UR4, !UP0 ;  /* 0x000000042c047287 */ /* 0x000fe4000c000000 */
[----:B------:R-:W-:-:S02]  /*27a0*/  @UP3 USHF.R.U32.HI UR6, URZ, UR9, UR18 ;  /* 0x00000009ff063299 */ /* 0x000fc40008011612 */
[----:B------:R-:W-:Y:S02]  /*27b0*/  UIMAD UR7, UR45, UR5, URZ ;  /* 0x000000052d0772a4 */ /* 0x000fe4000f8e02ff */
[----:B------:R-:W-:Y:S02]  /*27c0*/  USEL UR5, UR46, UR13, !UP2 ;  /* 0x0000000d2e057287 */ /* 0x000fe4000d000000 */
[----:B------:R-:W-:Y:S02]  /*27d0*/  UIMAD UR10, UR45, UR6, URZ ;  /* 0x000000062d0a72a4 */ /* 0x000fe4000f8e02ff */
[----:B------:R-:W-:Y:S02]  /*27e0*/  UISETP.GE.AND UP0, UPT, UR4, UR7, UPT ;  /* 0x000000070400728c */ /* 0x000fe4000bf06270 */
[----:B------:R-:W-:Y:S02]  /*27f0*/  UIMAD.WIDE.U32 UR12, UR4, UR8, URZ ;  /* 0x00000008040c72a5 */ /* 0x000fe4000f8e00ff */
[----:B------:R-:W-:-:S02]  /*2800*/  UISETP.GE.OR UP0, UPT, UR5, UR10, UP0 ;  /* 0x0000000a0500728c */ /* 0x000fc40008706670 */
[----:B------:R-:W-:Y:S02]  /*2810*/  UIMAD.WIDE.U32 UR10, UR5, UR8, URZ ;  /* 0x00000008050a72a5 */ /* 0x000fe4000f8e00ff */
[----:B------:R-:W-:Y:S01]  /*2820*/  UIADD3 UR12, UPT, UPT, -UR4, URZ, URZ ;  /* 0x000000ff040c7290 */ /* 0x000fe2000fffe1ff */
[----:B------:R-:W-:Y:S01]  /*2830*/  UMOV UR8, UR13 ;  /* 0x0000000d00087c82 */ /* 0x000fe20008000000 */
[----:B------:R-:W-:Y:S02]  /*2840*/  UIADD3 UR10, UPT, UPT, -UR5, URZ, URZ ;  /* 0x000000ff050a7290 */ /* 0x000fe4000fffe1ff */
        /* <DEDUP_REMOVED lines=15> */
.L_x_44:
[----:B------:R-:W2:Y:S02]  /*2940*/  LDCU UR4, c[0x0][0xb30] ;  /* 0x00016600ff0477ac */ /* 0x000ea40008000800 */
[----:B--2---:R-:W-:-:S09]  /*2950*/  UISETP.NE.AND UP0, UPT, UR4, 0x1, UPT ;  /* 0x000000010400788c */ /* 0x004fd2000bf05270 */
[----:B------:R-:W-:Y:S05]  /*2960*/  BRA.U UP0, `(.L_x_45) ;  /* 0x0000000100447547 */ /* 0x000fea000b800000 */
[----:B------:R-:W2:Y:S01]  /*2970*/  LDCU.128 UR8, c[0x0][0xb10] ;  /* 0x00016200ff0877ac */ /* 0x000ea20008000c00 */
[----:B------:R-:W4:Y:S01]  /*2980*/  LDCU UR12, c[0x0][0xb0c] ;  /* 0x00016180ff0c77ac */ /* 0x000f220008000800 */
[----:B------:R-:W1:Y:S01]  /*2990*/  LDCU UR13, c[0x0][0xb20] ;  /* 0x00016400ff0d77ac */ /* 0x000e620008000800 */
[----:B--2---:R-:W-:Y:S02]  /*29a0*/  UIMAD.WIDE.U32 UR6, UR46, UR8, URZ ;  /* 0x000000082e0672a5 */ /* 0x004fe4000f8e00ff */
[----:B------:R-:W-:Y:S02]  /*29b0*/  UIMAD.WIDE.U32 UR4, UR44, UR11, URZ ;  /* 0x0000000b2c0472a5 */ /* 0x000fe4000f8e00ff */
[----:B----4-:R-:W-:Y:S02]  /*29c0*/  UISETP.NE.AND UP2, UPT, UR12, 0x1, UPT ;  /* 0x000000010c00788c */ /* 0x010fe4000bf45270 */
[----:B------:R-:W-:Y:S01]  /*29d0*/  UISETP.NE.AND UP0, UPT, UR10, 0x1, UPT ;  /* 0x000000010a00788c */ /* 0x000fe2000bf05270 */
[----:B------:R-:W-:-:S02]  /*29e0*/  UMOV UR6, UR7 ;  /* 0x0000000700067c82 */ /* 0x000fc40008000000 */
[----:B------:R-:W-:Y:S01]  /*29f0*/  UMOV UR4, UR5 ;  /* 0x0000000500047c82 */ /* 0x000fe20008000000 */
[----:B------:R-:W-:Y:S02]  /*2a00*/  USHF.R.U32.HI UR9, URZ, UR9, UR6 ;  /* 0x00000009ff097299 */ /* 0x000fe40008011606 */
[----:B-1----:R-:W-:Y:S02]  /*2a10*/  USHF.R.U32.HI UR4, URZ, UR13, UR4 ;  /* 0x0000000dff047299 */ /* 0x002fe40008011604 */
[----:B------:R-:W-:Y:S02]  /*2a20*/  USEL UR5, UR46, UR9, !UP2 ;  /* 0x000000092e057287 */ /* 0x000fe4000d000000 */
[----:B------:R-:W-:-:S04]  /*2a30*/  USEL UR4, UR44, UR4, !UP0 ;  /* 0x000000042c047287 */ /* 0x000fc8000c000000 */
[----:B------:R-:W-:Y:S02]  /*2a40*/  UIADD3 UR6, UPT, UPT, UR5, -UR4, URZ ;  /* 0x8000000405067290 */ /* 0x000fe4000fffe0ff */
[----:B------:R-:W-:Y:S02]  /*2a50*/  UIADD3 UR4, UPT, UPT, -UR5, UR4, URZ ;  /* 0x0000000405047290 */ /* 0x000fe4000fffe1ff */
[----:B------:R-:W-:Y:S02]  /*2a60*/  UIMAD UR44, UR6, UR10, UR44 ;  /* 0x0000000a062c72a4 */ /* 0x000fe4000f8e022c */
[----:B------:R-:W-:-:S12]  /*2a70*/  UIMAD UR46, UR4, UR12, UR46 ;  /* 0x0000000c042e72a4 */ /* 0x000fd8000f8e022e */
.L_x_45:
[----:B------:R-:W-:Y:S01]  /*2a80*/  VIADD R11, R11, 0x1 ;  /* 0x000000010b0b7836 */ /* 0x000fe20000000000 */
[----:B------:R-:W-:Y:S01]  /*2a90*/  R2UR UR4, R82 ;  /* 0x00000000520472ca */ /* 0x000fe200000e0000 */
[----:B------:R-:W-:Y:S01]  /*2aa0*/  UIADD3 UR26, UPT, UPT, UR46, UR63, URZ ;  /* 0x0000003f2e1a7290 */ /* 0x000fe2000fffe0ff */
[----:B------:R-:W-:Y:S02]  /*2ab0*/  PLOP3.LUT P2, PT, PT, PT, PT, 0x80, 0x8 ;  /* 0x000000000008781c */ /* 0x000fe40003f4f070 */
[----:B------:R-:W-:-:S04]  /*2ac0*/  ISETP.NE.AND P0, PT, R11, 0x2, PT ;  /* 0x000000020b00780c */ /* 0x000fc80003f05270 */
[----:B------:R-:W-:Y:S02]  /*2ad0*/  SEL R3, RZ, 0x1, P0 ;  /* 0x00000001ff037807 */ /* 0x000fe40000000000 */
[----:B------:R-:W-:Y:S02]  /*2ae0*/  SEL R11, R11, RZ, P0 ;  /* 0x000000ff0b0b7207 */ /* 0x000fe40000000000 */
[----:B------:R-:W-:Y:S01]  /*2af0*/  LOP3.LUT R10, R10, R3, RZ, 0x3c, !PT ;  /* 0x000000030a0a7212 */ /* 0x000fe200078e3cff */
[----:B------:R-:W-:Y:S01]  /*2b00*/  UIADD3 UR27, UPT, UPT, UR44, UR4, URZ ;  /* 0x000000042c1b7290 */ /* 0x000fe2000fffe0ff */
[----:B------:R-:W-:Y:S11]  /*2b10*/  BRA.U UP1, `(.L_x_46) ;  /* 0xffffffed01987547 */ /* 0x000ff6000b83ffff */
[----:B------:R-:W-:Y:S01]  /*2b20*/  UIADD3 UR21, UPT, UPT, UR21, 0x20, URZ ;  /* 0x0000002015157890 */ /* 0x000fe2000fffe0ff */
[----:B------:R-:W-:-:S03]  /*2b30*/  SHF.L.U32 R3, R12, 0x1f, RZ ;  /* 0x0000001f0c037819 */ /* 0x000fc600000006ff */
[----:B------:R-:W-:-:S09]  /*2b40*/  ULEA UR4, UR29, UR21, 0x3 ;  /* 0x000000151d047291 */ /* 0x000fd2000f8e18ff */
[----:B------:R-:W2:Y:S02]  /*2b50*/  SYNCS.PHASECHK.TRANS64.TRYWAIT P0, [UR4], R3 ;  /* 0x00000003ff0075a7 */ /* 0x000ea40008001104 */
[----:B--2---:R-:W-:Y:S05]  /*2b60*/  @!P0 BRA `(.L_x_47) ;  /* 0x0000007400f88947 */ /* 0x004fea0003800000 */
.L_x_158:
[----:B------:R-:W-:-:S04]  /*2b70*/  UIADD3 UR4, UPT, UPT, UR29, 0x1, URZ ;  /* 0x000000011d047890 */ /* 0x000fc8000fffe0ff */
[----:B------:R-:W-:-:S04]  /*2b80*/  UISETP.NE.AND UP0, UPT, UR4, 0x4, UPT ;  /* 0x000000040400788c */ /* 0x000fc8000bf05270 */
[----:B------:R-:W-:Y:S02]  /*2b90*/  USEL UR6, URZ, 0x1, UP0 ;  /* 0x00000001ff067887 */ /* 0x000fe40008000000 */
[----:B------:R-:W-:-:S04]  /*2ba0*/  USEL UR4, UR4, URZ, UP0 ;  /* 0x000000ff04047287 */ /* 0x000fc80008000000 */
[----:B------:R-:W-:Y:S01]  /*2bb0*/  ULEA UR5, UR4, UR21, 0x3 ;  /* 0x0000001504057291 */ /* 0x000fe2000f8e18ff */
[----:B------:R-:W-:-:S04]  /*2bc0*/  LOP3.LUT R2, R12, UR6, RZ, 0x3c, !PT ;  /* 0x000000060c027c12 */ /* 0x000fc8000f8e3cff */
[----:B-1----:R-:W-:-:S04]  /*2bd0*/  SHF.L.U32 R3, R2, 0x1f, RZ ;  /* 0x0000001f02037819 */ /* 0x002fc800000006ff */
[----:B------:R-:W1:Y:S02]  /*2be0*/  SYNCS.PHASECHK.TRANS64.TRYWAIT P0, [UR5], R3 ;  /* 0x00000003ff0075a7 */ /* 0x000e640008001105 */
[----:B-1----:R-:W-:Y:S05]  /*2bf0*/  @!P0 BRA `(.L_x_48) ;  /* 0x0000007400ec8947 */ /* 0x002fea0003800000 */
.L_x_160:
        /* <DEDUP_REMOVED lines=9> */
.L_x_162:
[----:B------:R-:W-:-:S04]  /*2c90*/  UIADD3 UR4, UPT, UPT, UR4, 0x1, URZ ;  /* 0x0000000104047890 */ /* 0x000fc8000fffe0ff */
[----:B------:R-:W-:-:S04]  /*2ca0*/  UISETP.NE.AND UP0, UPT, UR4, 0x4, UPT ;  /* 0x000000040400788c */ /* 0x000fc8000bf05270 */
[----:B------:R-:W-:Y:S02]  /*2cb0*/  USEL UR5, URZ, 0x1, UP0 ;  /* 0x00000001ff057887 */ /* 0x000fe40008000000 */
[----:B------:R-:W-:-:S04]  /*2cc0*/  USEL UR4, UR4, URZ, UP0 ;  /* 0x000000ff04047287 */ /* 0x000fc80008000000 */
[----:B------:R-:W-:Y:S01]  /*2cd0*/  ULEA UR4, UR4, UR21, 0x3 ;  /* 0x0000001504047291 */ /* 0x000fe2000f8e18ff */
[----:B-1----:R-:W-:-:S04]  /*2ce0*/  LOP3.LUT R3, R2, UR5, RZ, 0x3c, !PT ;  /* 0x0000000502037c12 */ /* 0x002fc8000f8e3cff */
[----:B------:R-:W-:Y:S01]  /*2cf0*/  SHF.L.U32 R3, R3, 0x1f, RZ ;  /* 0x0000001f03037819 */ /* 0x000fe200000006ff */
[----:B------:R-:W-:-:S07]  /*2d00*/  IMAD.U32 R0, RZ, RZ, UR4 ;  /* 0x00000004ff007e24 */ /* 0x000fce000f8e00ff */
.L_x_50:
[----:B-1----:R1:W2:Y:S02]  /*2d10*/  SYNCS.PHASECHK.TRANS64.TRYWAIT P0, [R0+URZ], R3 ;  /* 0x00000003000075a7 */ /* 0x0022a400080011ff */
[----:B--2---:R-:W-:Y:S05]  /*2d20*/  @!P0 NANOSLEEP.SYNCS 0x989680 ;  /* 0x009896800000895d */ /* 0x004fea0003900000 */
[----:B------:R-:W2:Y:S02]  /*2d30*/  @!P0 SYNCS.PHASECHK.TRANS64 P0, [R0+URZ], R3 ;  /* 0x00000003000085a7 */ /* 0x000ea400080010ff */
[----:B--2---:R-:W-:Y:S05]  /*2d40*/  @P0 EXIT ;  /* 0x000000000000094d */ /* 0x004fea0003800000 */
[----:B------:R-:W-:Y:S05]  /*2d50*/  BRA `(.L_x_50) ;  /* 0xfffffffc00ec7947 */ /* 0x000fea000383ffff */
.L_x_22:
[----:B------:R-:W-:-:S04]  /*2d60*/  UISETP.NE.AND UP0, UPT, UR47, URZ, UPT ;  /* 0x000000ff2f00728c */ /* 0x000fc8000bf05270 */
[----:B------:R-:W-:-:S09]  /*2d70*/  UISETP.NE.OR UP0, UPT, UR20, 0x1, UP0 ;  /* 0x000000011400788c */ /* 0x000fd20008705670 */
[----:B------:R-:W-:Y:S05]  /*2d80*/  BRA.U UP0, `(.L_x_51) ;  /* 0x0000000500487547 */ /* 0x000fea000b800000 */
[----:B------:R-:W-:Y:S01]  /*2d90*/  ISETP.GE.U32.AND P2, PT, R0, 0x4, PT ;  /* 0x000000040000780c */ /* 0x000fe20003f46070 */
[----:B------:R-:W-:Y:S01]  /*2da0*/  IMAD.MOV.U32 R12, RZ, RZ, 0x1 ;  /* 0x00000001ff0c7424 */ /* 0x000fe200078e00ff */
[----:B------:R-:W-:Y:S02]  /*2db0*/  CS2R R10, SRZ ;  /* 0x00000000000a7805 */ /* 0x000fe4000001ff00 */
[----:B------:R-:W-:Y:S01]  /*2dc0*/  CS2R R8, SRZ ;  /* 0x0000000000087805 */ /* 0x000fe2000001ff00 */
[----:B------:R-:W-:Y:S01]  /*2dd0*/  UMOV UR6, 0x400 ;  /* 0x0000040000067882 */ /* 0x000fe20000000000 */
[----:B------:R-:W-:Y:S01]  /*2de0*/  UMOV UR5, URZ ;  /* 0x000000ff00057c82 */ /* 0x000fe20008000000 */
[----:B------:R-:W-:-:S12]  /*2df0*/  ULEA UR6, UR47, UR6, 0x18 ;  /* 0x000000062f067291 */ /* 0x000fd8000f8ec0ff */
.L_x_55:
[----:B------:R-:W-:Y:S02]  /*2e00*/  LEA R2, R8, UR6, 0x3 ;  /* 0x0000000608027c11 */ /* 0x000fe4000f8e18ff */
[----:B------:R-:W-:-:S03]  /*2e10*/  SHF.L.U32 R5, R9, 0x1f, RZ ;  /* 0x0000001f09057819 */ /* 0x000fc600000006ff */
[----:B------:R-:W-:Y:S01]  /*2e20*/  VIADD R4, R2, 0x100 ;  /* 0x0000010002047836 */ /* 0x000fe20000000000 */
[----:B------:R-:W2:Y:S02]  /*2e30*/  SYNCS.PHASECHK.TRANS64.TRYWAIT P0, [R2+URZ+0xf0], R5 ;  /* 0x0000f005020075a7 */ /* 0x000ea400080011ff */
[----:B--2---:R-:W-:Y:S05]  /*2e40*/  @!P0 BRA `(.L_x_52) ;  /* 0x0000007400888947 */ /* 0x004fea0003800000 */
.L_x_163:
[----:B------:R-:W-:Y:S01]  /*2e50*/  ULEA UR4, UR5, UR6, 0x3 ;  /* 0x0000000605047291 */ /* 0x000fe2000f8e18ff */
[----:B------:R-:W-:Y:S02]  /*2e60*/  PRMT R4, RZ, 0x654, R4 ;  /* 0x00000654ff047816 */ /* 0x000fe40000000004 */
[----:B--2---:R-:W-:Y:S01]  /*2e70*/  SHF.L.U32 R5, R12, 0x1f, RZ ;  /* 0x0000001f0c057819 */ /* 0x004fe200000006ff */
[----:B------:R-:W-:Y:S01]  /*2e80*/  UIADD3 UR7, UPT, UPT, UR4, 0x90, URZ ;  /* 0x0000009004077890 */ /* 0x000fe2000fffe0ff */
[----:B------:R2:W-:Y:S05]  /*2e90*/  SYNCS.ARRIVE.TRANS64.RED.A1T0 RZ, [R4+URZ], RZ ;  /* 0x000000ff04ff79a7 */ /* 0x0005ea00081004ff */
[----:B------:R-:W-:Y:S01]  /*2ea0*/  IMAD.U32 R7, RZ, RZ, UR7 ;  /* 0x00000007ff077e24 */ /* 0x000fe2000f8e00ff */
[----:B------:R-:W3:Y:S04]  /*2eb0*/  SYNCS.PHASECHK.TRANS64.TRYWAIT P0, [UR4+0xa0], R5 ;  /* 0x0000a005ff0075a7 */ /* 0x000ee80008001104 */
[----:B------:R-:W-:Y:S01]  /*2ec0*/  PRMT R6, R0, 0x654, R7 ;  /* 0x0000065400067816 */ /* 0x000fe20000000007 */
[----:B--2---:R-:W-:Y:S01]  /*2ed0*/  @!P2 IMAD.MOV.U32 R4, RZ, RZ, 0x10 ;  /* 0x00000010ff04a424 */ /* 0x004fe200078e00ff */
[----:B---3--:R-:W-:Y:S06]  /*2ee0*/  @!P0 BRA `(.L_x_53) ;  /* 0x0000007400748947 */ /* 0x008fec0003800000 */
.L_x_165:
[----:B------:R-:W-:Y:S01]  /*2ef0*/  ULEA UR8, UR5, UR6, 0x4 ;  /* 0x0000000605087291 */ /* 0x000fe2000f8e20ff */
[----:B------:R-:W-:Y:S01]  /*2f00*/  SEL R3, R6, R3, !P2 ;  /* 0x0000000306037207 */ /* 0x000fe20005000000 */
[----:B------:R-:W-:Y:S01]  /*2f10*/  UIADD3 UR9, UPT, UPT, UR4, 0x90, URZ ;  /* 0x0000009004097890 */ /* 0x000fe2000fffe0ff */
[----:B--2---:R-:W-:Y:S01]  /*2f20*/  LEA R2, R11, UR6, 0x3 ;  /* 0x000000060b027c11 */ /* 0x004fe2000f8e18ff */
[----:B------:R-:W-:Y:S01]  /*2f30*/  UIADD3 UR8, UPT, UPT, UR8, 0x120, URZ ;  /* 0x0000012008087890 */ /* 0x000fe2000fffe0ff */
[----:B------:R-:W-:Y:S01]  /*2f40*/  SHF.L.U32 R5, R10, 0x1f, RZ ;  /* 0x0000001f0a057819 */ /* 0x000fe200000006ff */
[----:B------:R2:W-:Y:S01]  /*2f50*/  @!P2 SYNCS.ARRIVE.TRANS64.RED RZ, [R3+URZ], R4 ;  /* 0x0000000403ffa9a7 */ /* 0x0005e200080004ff */
[----:B------:R-:W-:Y:S01]  /*2f60*/  UIADD3 UR4, UPT, UPT, UR5, 0x1, URZ ;  /* 0x0000000105047890 */ /* 0x000fe2000fffe0ff */
[----:B------:R-:W-:-:S03]  /*2f70*/  VIADD R8, R8, 0x1 ;  /* 0x0000000108087836 */ /* 0x000fc60000000000 */
[----:B------:R-:W-:Y:S02]  /*2f80*/  UISETP.NE.AND UP0, UPT, UR4, 0x2, UPT ;  /* 0x000000020400788c */ /* 0x000fe4000bf05270 */
[----:B------:R-:W-:Y:S06]  /*2f90*/  UGETNEXTWORKID.BROADCAST [UR8], [UR9] ;  /* 0x00000000080073ca */ /* 0x000fec0008000100 */
[----:B------:R-:W-:Y:S01]  /*2fa0*/  USEL UR7, URZ, 0x1, UP0 ;  /* 0x00000001ff077887 */ /* 0x000fe20008000000 */
[----:B------:R-:W-:Y:S01]  /*2fb0*/  ISETP.NE.AND P0, PT, R8, 0x2, PT ;  /* 0x000000020800780c */ /* 0x000fe20003f05270 */
[----:B------:R-:W-:Y:S01]  /*2fc0*/  USEL UR5, UR4, URZ, UP0 ;  /* 0x000000ff04057287 */ /* 0x000fe20008000000 */
[----:B------:R-:W3:Y:S03]  /*2fd0*/  SYNCS.PHASECHK.TRANS64.TRYWAIT P1, [R2+URZ+0x90], R5 ;  /* 0x00009005020075a7 */ /* 0x000ee600080211ff */
[----:B------:R-:W-:Y:S01]  /*2fe0*/  LOP3.LUT R12, R12, UR7, RZ, 0x3c, !PT ;  /* 0x000000070c0c7c12 */ /* 0x000fe2000f8e3cff */
[----:B--23--:R-:W-:Y:S07]  /*2ff0*/  @!P1 BRA `(.L_x_54) ;  /* 0x0000007400489947 */ /* 0x00cfee0003800000 */
.L_x_166:
[C---:B------:R-:W-:Y:S01]  /*3000*/  LEA R4, R11.reuse, UR6, 0x4 ;  /* 0x000000060b047c11 */ /* 0x040fe2000f8e20ff */
[----:B--2---:R-:W-:Y:S01]  /*3010*/  VIADD R2, R2, 0xa0 ;  /* 0x000000a002027836 */ /* 0x004fe20000000000 */
[----:B------:R-:W-:Y:S01]  /*3020*/  SEL R8, R8, RZ, P0 ;  /* 0x000000ff08087207 */ /* 0x000fe20000000000 */
[----:B------:R-:W-:-:S03]  /*3030*/  VIADD R11, R11, 0x1 ;  /* 0x000000010b0b7836 */ /* 0x000fc60000000000 */
[----:B------:R-:W2:Y:S01]  /*3040*/  LDS.128 R4, [R4+0x120] ;  /* 0x0001200004047984 */ /* 0x000ea20000000c00 */
[----:B------:R-:W-:Y:S02]  /*3050*/  PRMT R2, RZ, 0x654, R2 ;  /* 0x00000654ff027816 */ /* 0x000fe40000000002 */
[C---:B------:R-:W-:Y:S01]  /*3060*/  ISETP.NE.AND P1, PT, R11.reuse, 0x2, PT ;  /* 0x000000020b00780c */ /* 0x040fe20003f25270 */
[----:B------:R-:W-:Y:S01]  /*3070*/  @!PT LDS RZ, [RZ] ;  /* 0x00000000fffff984 */ /* 0x000fe20000000800 */
[----:B------:R-:W-:Y:S01]  /*3080*/  @!PT LDS RZ, [RZ] ;  /* 0x00000000fffff984 */ /* 0x000fe20000000800 */
[----:B------:R-:W-:Y:S01]  /*3090*/  @!PT LDS RZ, [RZ] ;  /* 0x00000000fffff984 */ /* 0x000fe20000000800 */
[----:B------:R-:W-:Y:S01]  /*30a0*/  @!PT LDS RZ, [RZ] ;  /* 0x00000000fffff984 */ /* 0x000fe20000000800 */
[----:B------:R3:W-:Y:S06]  /*30b0*/  MEMBAR.ALL.CTA ;  /* 0x0000000000007992 */ /* 0x0007ec0000008000 */
[----:B---3--:R-:W3:Y:S01]  /*30c0*/  FENCE.VIEW.ASYNC.S ;  /* 0x00000000000073c6 */ /* 0x008ee20000000000 */
[----:B------:R-:W-:Y:S01]  /*30d0*/  SEL R11, R11, RZ, P1 ;  /* 0x000000ff0b0b7207 */ /* 0x000fe20000800000 */
[----:B---3--:R3:W-:Y:S01]  /*30e0*/  SYNCS.ARRIVE.TRANS64.RED.A1T0 RZ, [R2+URZ], RZ ;  /* 0x000000ff02ff79a7 */ /* 0x0087e200081004ff */
[----:B--2---:R-:W-:-:S02]  /*30f0*/  LOP3.LUT P3, RZ, R6, 0x1, RZ, 0xc0, !PT ;  /* 0x0000000106ff7812 */ /* 0x004fc4000786c0ff */
[----:B------:R-:W-:-:S04]  /*3100*/  SEL R5, RZ, 0x1, P1 ;  /* 0x00000001ff057807 */ /* 0x000fc80000800000 */
[----:B------:R-:W-:Y:S02]  /*3110*/  LOP3.LUT R10, R10, R5, RZ, 0x3c, !PT ;  /* 0x000000050a0a7212 */ /* 0x000fe400078e3cff */
[----:B---3--:R-:W-:-:S04]  /*3120*/  SEL R2, RZ, 0x1, P0 ;  /* 0x00000001ff027807 */ /* 0x008fc80000000000 */
[----:B------:R-:W-:Y:S01]  /*3130*/  LOP3.LUT R9, R9, R2, RZ, 0x3c, !PT ;  /* 0x0000000209097212 */ /* 0x000fe200078e3cff */
[----:B------:R-:W-:Y:S06]  /*3140*/  @P3 BRA `(.L_x_55) ;  /* 0xfffffffc002c3947 */ /* 0x000fec000383ffff */
[----:B------:R-:W-:Y:S01]  /*3150*/  ULEA UR4, UR5, UR6, 0x3 ;  /* 0x0000000605047291 */ /* 0x000fe2000f8e18ff */
[----:B------:R-:W-:-:S08]  /*3160*/  SHF.L.U32 R3, R12, 0x1f, RZ ;  /* 0x0000001f0c037819 */ /* 0x000fd000000006ff */
[----:B------:R-:W2:Y:S02]  /*3170*/  SYNCS.PHASECHK.TRANS64 P0, [UR4+0xa0], R3 ;  /* 0x0000a003ff0075a7 */ /* 0x000ea40008001004 */
[----:B--2---:R-:W-:Y:S05]  /*3180*/  @P0 BRA `(.L_x_56) ;  /* 0x0000000000080947 */ /* 0x004fea0003800000 */
[----:B------:R-:W2:Y:S02]  /*3190*/  SYNCS.PHASECHK.TRANS64.TRYWAIT P0, [UR4+0xa0], R3 ;  /* 0x0000a003ff0075a7 */ /* 0x000ea40008001104 */
[----:B--2---:R-:W-:Y:S05]  /*31a0*/  @!P0 BRA `(.L_x_57) ;  /* 0x0000007000f08947 */ /* 0x004fea0003800000 */
.L_x_56:
[----:B------:R-:W-:-:S04]  /*31b0*/  UIADD3 UR7, UPT, UPT, UR5, 0x1, URZ ;  /* 0x0000000105077890 */ /* 0x000fc8000fffe0ff */
[----:B------:R-:W-:-:S04]  /*31c0*/  UISETP.NE.AND UP0, UPT, UR7, 0x2, UPT ;  /* 0x000000020700788c */ /* 0x000fc8000bf05270 */
[----:B------:R-:W-:Y:S02]  /*31d0*/  USEL UR8, URZ, 0x1, UP0 ;  /* 0x00000001ff087887 */ /* 0x000fe40008000000 */
[----:B------:R-:W-:-:S04]  /*31e0*/  USEL UR7, UR7, URZ, UP0 ;  /* 0x000000ff07077287 */ /* 0x000fc80008000000 */
[----:B------:R-:W-:Y:S01]  /*31f0*/  ULEA UR7, UR7, UR6, 0x3 ;  /* 0x0000000607077291 */ /* 0x000fe2000f8e18ff */
[----:B--2---:R-:W-:-:S04]  /*3200*/  LOP3.LUT R3, R12, UR8, RZ, 0x3c, !PT ;  /* 0x000000080c037c12 */ /* 0x004fc8000f8e3cff */
[----:B------:R-:W-:-:S04]  /*3210*/  SHF.L.U32 R0, R3, 0x1f, RZ ;  /* 0x0000001f03007819 */ /* 0x000fc800000006ff */
[----:B------:R-:W2:Y:S02]  /*3220*/  SYNCS.PHASECHK.TRANS64 P0, [UR7+0xa0], R0 ;  /* 0x0000a000ff0075a7 */ /* 0x000ea40008001007 */
[----:B-12---:R-:W-:Y:S05]  /*3230*/  @P0 EXIT ;  /* 0x000000000000094d */ /* 0x006fea0003800000 */
[----:B------:R-:W-:Y:S02]  /*3240*/  SHF.L.U32 R3, R3, 0x1f, RZ ;  /* 0x0000001f03037819 */ /* 0x000fe400000006ff */
[----:B------:R-:W-:-:S07]  /*3250*/  MOV R0, UR7 ;  /* 0x0000000700007c02 */ /* 0x000fce0008000f00 */
.L_x_58:
[----:B-1----:R1:W2:Y:S02]  /*3260*/  SYNCS.PHASECHK.TRANS64.TRYWAIT P0, [R0+URZ+0xa0], R3 ;  /* 0x0000a003000075a7 */ /* 0x0022a400080011ff */
[----:B--2---:R-:W-:Y:S05]  /*3270*/  @!P0 NANOSLEEP.SYNCS 0x989680 ;  /* 0x009896800000895d */ /* 0x004fea0003900000 */
[----:B------:R-:W2:Y:S02]  /*3280*/  @!P0 SYNCS.PHASECHK.TRANS64 P0, [R0+URZ+0xa0], R3 ;  /* 0x0000a003000085a7 */ /* 0x000ea400080010ff */
[----:B--2---:R-:W-:Y:S05]  /*3290*/  @P0 EXIT ;  /* 0x000000000000094d */ /* 0x004fea0003800000 */
[----:B------:R-:W-:Y:S05]  /*32a0*/  BRA `(.L_x_58) ;  /* 0xfffffffc00ec7947 */ /* 0x000fea000383ffff */
.L_x_51:
[----:B------:R-:W-:Y:S05]  /*32b0*/  BRA.U UP5, `(.L_x_59) ;  /* 0x0000001505487547 */ /* 0x000fea000b800000 */
[----:B------:R-:W-:Y:S01]  /*32c0*/  UMOV UR4, 0x40 ;  /* 0x0000004000047882 */ /* 0x000fe20000000000 */
[----:B------:R-:W-:Y:S01]  /*32d0*/  NOP ;  /* 0x0000000000007918 */ /* 0x000fe20000000000 */
[----:B------:R-:W-:Y:S01]  /*32e0*/  ULEA UR5, UR47, UR4, 0x18 ;  /* 0x000000042f057291 */ /* 0x000fe2000f8ec0ff */
[----:B------:R-:W-:Y:S02]  /*32f0*/  UMOV UR6, 0x400 ;  /* 0x0000040000067882 */ /* 0x000fe40000000000 */
[----:B------:R-:W-:-:S06]  /*3300*/  ULEA UR6, UR47, UR6, 0x18 ;  /* 0x000000062f067291 */ /* 0x000fcc000f8ec0ff */
[----:B------:R-:W2:Y:S02]  /*3310*/  LDS.U8 R0, [UR5+0x1c] ;  /* 0x00001c05ff007984 */ /* 0x000ea40008000000 */
[----:B--2---:R-:W-:-:S13]  /*3320*/  ISETP.NE.AND P0, PT, R0, RZ, PT ;  /* 0x000000ff0000720c */ /* 0x004fda0003f05270 */
[----:B------:R-:W-:Y:S05]  /*3330*/  @P0 BRA `(.L_x_60) ;  /* 0x0000000400080947 */ /* 0x000fea0003800000 */
[----:B------:R-:W-:Y:S02]  /*3340*/  UISETP.NE.U32.AND UP1, UPT, UR68, 0x1, UPT ;  /* 0x000000014400788c */ /* 0x000fe4000bf25070 */
[----:B------:R-:W-:-:S07]  /*3350*/  UIADD3 UR7, UPT, UPT, UR5, 0x8, URZ ;  /* 0x0000000805077890 */ /* 0x000fce000fffe0ff */
[----:B------:R-:W-:Y:S05]  /*3360*/  BRA.U !UP1, `(.L_x_61) ;  /* 0x00000001099c7547 */ /* 0x000fea000b800000 */
[----:B------:R-:W-:Y:S01]  /*3370*/  ELECT P0, URZ, PT ;  /* 0x0000000000ff782f */ /* 0x000fe20003800000 */
[----:B------:R-:W-:-:S12]  /*3380*/  BSSY B0, `(.L_x_61) ;  /* 0x0000025000007945 */ /* 0x000fd80003800000 */
[----:B------:R-:W-:Y:S05]  /*3390*/  @!P0 BRA `(.L_x_62) ;  /* 0x00000000008c8947 */ /* 0x000fea0003800000 */
[----:B------:R-:W-:-:S05]  /*33a0*/  UMOV UR4, 0x10 ;  /* 0x0000001000047882 */ /* 0x000fca0000000000 */
[----:B------:R-:W-:Y:S04]  /*33b0*/  DEPBAR.LE SB2, 0x36 ;  /* 0x0000ad800000791a */ /* 0x000fe80000000000 */
[----:B------:R-:W2:Y:S02]  /*33c0*/  UTCATOMSWS.2CTA.FIND_AND_SET.ALIGN UP0, UR4, UR4 ;  /* 0x00000004000475e3 */ /* 0x000ea40008200800 */
[----:B--2---:R-:W-:Y:S01]  /*33d0*/  MOV R11, UR4 ;  /* 0x00000004000b7c02 */ /* 0x004fe20008000f00 */
[----:B------:R-:W-:Y:S06]  /*33e0*/  BRA.U UP0, `(.L_x_63) ;  /* 0x0000000100187547 */ /* 0x000fec000b800000 */
.L_x_64:
[----:B------:R-:W-:Y:S05]  /*33f0*/  NANOSLEEP 0x64 ;  /* 0x000000640000795d */ /* 0x000fea0003800000 */
[----:B------:R-:W-:-:S05]  /*3400*/  UMOV UR4, 0x10 ;  /* 0x0000001000047882 */ /* 0x000fca0000000000 */
[----:B------:R-:W-:Y:S04]  /*3410*/  DEPBAR.LE SB2, 0x36 ;  /* 0x0000ad800000791a */ /* 0x000fe80000000000 */
[----:B------:R-:W2:Y:S02]  /*3420*/  UTCATOMSWS.2CTA.FIND_AND_SET.ALIGN UP0, UR4, UR4 ;  /* 0x00000004000475e3 */ /* 0x000ea40008200800 */
[----:B--2---:R-:W-:Y:S01]  /*3430*/  MOV R11, UR4 ;  /* 0x00000004000b7c02 */ /* 0x004fe20008000f00 */
[----:B------:R-:W-:Y:S05]  /*3440*/  BRA.U !UP0, `(.L_x_64) ;  /* 0xfffffffd08e87547 */ /* 0x000fea000b83ffff */
.L_x_63:
[----:B------:R-:W2:Y:S01]  /*3450*/  LDS R7, [UR5+0x10] ;  /* 0x00001005ff077984 */ /* 0x000ea20008000800 */
[----:B------:R-:W-:Y:S01]  /*3460*/  IMAD.U32 R5, RZ, RZ, UR6 ;  /* 0x00000006ff057e24 */ /* 0x000fe2000f8e00ff */
[----:B------:R-:W-:-:S03]  /*3470*/  MOV R4, UR69 ;  /* 0x0000004500047c02 */ /* 0x000fc60008000f00 */
[----:B------:R-:W-:Y:S01]  /*3480*/  VIADD R5, R5, 0x140 ;  /* 0x0000014005057836 */ /* 0x000fe20000000000 */
[----:B--2---:R-:W-:-:S04]  /*3490*/  SHF.L.U32 R7, R7, 0x1f, RZ ;  /* 0x0000001f07077819 */ /* 0x004fc800000006ff */
[----:B------:R-:W2:Y:S02]  /*34a0*/  SYNCS.PHASECHK.TRANS64.TRYWAIT P0, [UR5+0x8], R7 ;  /* 0x00000807ff0075a7 */ /* 0x000ea40008001105 */
[----:B--2---:R-:W-:Y:S05]  /*34b0*/  @P0 BRA `(.L_x_65) ;  /* 0x0000000000080947 */ /* 0x004fea0003800000 */
[----:B------:R-:W2:Y:S02]  /*34c0*/  SYNCS.PHASECHK.TRANS64.TRYWAIT P0, [UR5+0x8], R7 ;  /* 0x00000807ff0075a7 */ /* 0x000ea40008001105 */
[----:B--2---:R-:W-:Y:S05]  /*34d0*/  @!P0 BRA `(.L_x_66) ;  /* 0x00000070003c8947 */ /* 0x004fea0003800000 */
.L_x_65:
[----:B--2---:R-:W-:Y:S01]  /*34e0*/  HFMA2 R0, -RZ, RZ, 0, 5.9604644775390625e-08 ;  /* 0x00000001ff007431 */ /* 0x004fe200000001ff */
[----:B------:R-:W-:Y:S01]  /*34f0*/  UPRMT UR4, UR69, 0x654, UR7 ;  /* 0x0000065445047896 */ /* 0x000fe20008000007 */
[----:B------:R-:W-:Y:S01]  /*3500*/  IMAD.MOV.U32 R8, RZ, RZ, 0xffff ;  /* 0x0000ffffff087424 */ /* 0x000fe200078e00ff */
[----:B------:R-:W-:Y:S01]  /*3510*/  PRMT R4, R4, 0x654, R5 ;  /* 0x0000065404047816 */ /* 0x000fe20000000005 */
[----:B------:R-:W-:Y:S02]  /*3520*/  IMAD.MOV.U32 R6, RZ, RZ, 0x4 ;  /* 0x00000004ff067424 */ /* 0x000fe400078e00ff */
[----:B------:R-:W-:Y:S01]  /*3530*/  IMAD.SHL.U32 R9, R11, 0x20, RZ ;  /* 0x000000200b097824 */ /* 0x000fe200078e00ff */
[----:B------:R-:W-:Y:S02]  /*3540*/  MOV R5, UR4 ;  /* 0x0000000400057c02 */ /* 0x000fe40008000f00 */
[-C--:B------:R-:W-:Y:S01]  /*3550*/  SHF.L.U32 R8, R8, R11.reuse, RZ ;  /* 0x0000000b08087219 */ /* 0x080fe200000006ff */
[----:B------:R2:W-:Y:S01]  /*3560*/  SYNCS.ARRIVE.TRANS64.RED RZ, [UR4], R6 ;  /* 0x00000006ffff79a7 */ /* 0x0005e20008000404 */
[----:B------:R-:W-:Y:S01]  /*3570*/  SHF.L.U32 R7, R0, R11, RZ ;  /* 0x0000000b00077219 */ /* 0x000fe200000006ff */
[----:B------:R2:W-:Y:S04]  /*3580*/  STS [UR6+0x140], R9 ;  /* 0x00014009ff007988 */ /* 0x0005e80008000806 */
[----:B------:R2:W-:Y:S04]  /*3590*/  STAS [R4.64], R11 ;  /* 0x0000000b04007dbd */ /* 0x0005e8000c0008ff */
[----:B------:R2:W-:Y:S04]  /*35a0*/  ATOMS.OR RZ, [UR5+0x14], R8 ;  /* 0x00001408ffff798c */ /* 0x0005e8000b000005 */
[----:B------:R2:W-:Y:S04]  /*35b0*/  ATOMS.OR RZ, [UR5+0x18], R7 ;  /* 0x00001807ffff798c */ /* 0x0005e8000b000005 */
[----:B------:R2:W-:Y:S02]  /*35c0*/  ATOMS.XOR RZ, [UR5+0x10], R0 ;  /* 0x00001000ffff798c */ /* 0x0005e4000b800005 */
.L_x_62:
[----:B-1----:R-:W-:Y:S05]  /*35d0*/  BSYNC B0 ;  /* 0x0000000000007941 */ /* 0x002fea0003800000 */
.L_x_61:
[----:B------:R-:W-:Y:S05]  /*35e0*/  BRA.U UP1, `(.L_x_67) ;  /* 0x00000001016c7547 */ /* 0x000fea000b800000 */
[----:B------:R-:W-:-:S03]  /*35f0*/  UMOV UR4, 0xffffffff ;  /* 0xffffffff00047882 */ /* 0x000fc60000000000 */
[----:B------:R-:W-:Y:S05]  /*3600*/  BRA.DIV UR4, `(.L_x_68) ;  /* 0x0000007204087947 */ /* 0x000fea000b800000 */
[----:B------:R-:W-:-:S13]  /*3610*/  ELECT P0, URZ, PT ;  /* 0x0000000000ff782f */ /* 0x000fda0003800000 */
.L_x_170:
[----:B------:R-:W-:Y:S05]  /*3620*/  @!P0 BRA `(.L_x_67) ;  /* 0x00000000005c8947 */ /* 0x000fea0003800000 */
[----:B--2---:R-:W2:Y:S02]  /*3630*/  LDS R5, [UR5+0x10] ;  /* 0x00001005ff057984 */ /* 0x004ea40008000800 */
[----:B--2---:R-:W-:-:S04]  /*3640*/  SHF.L.U32 R5, R5, 0x1f, RZ ;  /* 0x0000001f05057819 */ /* 0x004fc800000006ff */
[----:B------:R-:W2:Y:S02]  /*3650*/  SYNCS.PHASECHK.TRANS64.TRYWAIT P0, [UR5+0x8], R5 ;  /* 0x00000805ff0075a7 */ /* 0x000ea40008001105 */
[----:B--2---:R-:W-:Y:S05]  /*3660*/  @P0 BRA `(.L_x_69) ;  /* 0x0000000000080947 */ /* 0x004fea0003800000 */
[----:B------:R-:W2:Y:S02]  /*3670*/  SYNCS.PHASECHK.TRANS64.TRYWAIT P0, [UR5+0x8], R5 ;  /* 0x00000805ff0075a7 */ /* 0x000ea40008001105 */
[----:B--2---:R-:W-:Y:S05]  /*3680*/  @!P0 BRA `(.L_x_70) ;  /* 0x00000070000c8947 */ /* 0x004fea0003800000 */
.L_x_69:
[----:B------:R-:W3:Y:S01]  /*3690*/  LDS R7, [UR6+0x140] ;  /* 0x00014006ff077984 */ /* 0x000ee20008000800 */
[----:B--2---:R-:W-:Y:S02]  /*36a0*/  HFMA2 R0, -RZ, RZ, 0, 5.9604644775390625e-08 ;  /* 0x00000001ff007431 */ /* 0x004fe400000001ff */
[----:B------:R-:W-:Y:S01]  /*36b0*/  IMAD.MOV.U32 R4, RZ, RZ, 0xffff ;  /* 0x0000ffffff047424 */ /* 0x000fe200078e00ff */
[----:B------:R-:W-:Y:S01]  /*36c0*/  UPRMT UR4, UR69, 0x654, UR7 ;  /* 0x0000065445047896 */ /* 0x000fe20008000007 */
[----:B---3--:R-:W-:-:S03]  /*36d0*/  IMAD.SHL.U32 R5, R7, 0x20, RZ ;  /* 0x0000002007057824 */ /* 0x008fc600078e00ff */
[-C--:B------:R-:W-:Y:S02]  /*36e0*/  SHF.L.U32 R4, R4, R7.reuse, RZ ;  /* 0x0000000704047219 */ /* 0x080fe400000006ff */
[----:B------:R-:W-:Y:S01]  /*36f0*/  SHF.L.U32 R7, R0, R7, RZ ;  /* 0x0000000700077219 */ /* 0x000fe200000006ff */
[----:B------:R3:W-:Y:S04]  /*3700*/  STS [UR6+0x140], R5 ;  /* 0x00014005ff007988 */ /* 0x0007e80008000806 */
[----:B------:R3:W-:Y:S04]  /*3710*/  ATOMS.OR RZ, [UR5+0x14], R4 ;  /* 0x00001404ffff798c */ /* 0x0007e8000b000005 */
[----:B------:R3:W-:Y:S01]  /*3720*/  ATOMS.OR RZ, [UR5+0x18], R7 ;  /* 0x00001807ffff798c */ /* 0x0007e2000b000005 */
[----:B------:R-:W-:Y:S03]  /*3730*/  SYNCS.ARRIVE.TRANS64.RED.A1T0 RZ, [UR4], RZ ;  /* 0x000000ffffff79a7 */ /* 0x000fe60008100404 */
[----:B------:R3:W-:Y:S01]  /*3740*/  ATOMS.XOR RZ, [UR5+0x10], R0 ;  /* 0x00001000ffff798c */ /* 0x0007e2000b800005 */
[----:B------:R-:W-:Y:S05]  /*3750*/  BRA `(.L_x_67) ;  /* 0x0000000000107947 */ /* 0x000fea0003800000 */
.L_x_60:
[----:B------:R-:W-:Y:S02]  /*3760*/  MOV R0, 0xffffffff ;  /* 0xffffffff00007802 */ /* 0x000fe40000000f00 */
[----:B------:R-:W-:-:S03]  /*3770*/  MOV R4, 0x37a0 ;  /* 0x000037a000047802 */ /* 0x000fc60000000f00 */
[----:B------:R2:W-:Y:S04]  /*3780*/  STS [UR6+0x140], R0 ;  /* 0x00014000ff007988 */ /* 0x0005e80008000806 */
[----:B-12--5:R-:W-:Y:S05]  /*3790*/  CALL.REL.NOINC `($__internal_1_$__cuda_sm10x_tcgen05_guardrail_trap_phase_invalid_during_alloc) ;  /* 0x0000007400e07944 */ /* 0x026fea0003c00000 */
.L_x_67:
[----:B------:R-:W-:Y:S05]  /*37a0*/  WARPSYNC.ALL ;  /* 0x0000000000007948 */ /* 0x000fea0003800000 */
[----:B------:R-:W4:Y:S01]  /*37b0*/  S2UR UR4, SR_CgaCtaId ;  /* 0x00000000000479c3 */ /* 0x000f220000008800 */
[----:B------:R-:W-:Y:S01]  /*37c0*/  UMOV UR41, 0x400 ;  /* 0x0000040000297882 */ /* 0x000fe20000000000 */
[----:B------:R-:W-:-:S06]  /*37d0*/  NOP ;  /* 0x0000000000007918 */ /* 0x000fcc0000000000 */
[----:B------:R-:W-:Y:S06]  /*37e0*/  BAR.ARV 0x6, 0xa0 ;  /* 0x0182800000007b1d */ /* 0x000fec0000002000 */
[----:B------:R-:W1:Y:S01]  /*37f0*/  LDCU UR6, c[0x0][0x38c] ;  /* 0x00007180ff0677ac */ /* 0x000e620008000800 */
[----:B------:R-:W-:Y:S01]  /*3800*/  LOP3.LUT R3, R3, 0xffff, RZ, 0xc0, !PT ;  /* 0x0000ffff03037812 */ /* 0x000fe200078ec0ff */
[----:B--2---:R-:W-:Y:S01]  /*3810*/  IMAD.MOV.U32 R9, RZ, RZ, 0x1 ;  /* 0x00000001ff097424 */ /* 0x004fe200078e00ff */
[----:B------:R-:W-:Y:S01]  /*3820*/  LOP3.LUT R2, R2, 0xffff, RZ, 0xc0, !PT ;  /* 0x0000ffff02027812 */ /* 0x000fe200078ec0ff */
[----:B------:R-:W-:Y:S01]  /*3830*/  IMAD.MOV.U32 R8, RZ, RZ, RZ ;  /* 0x000000ffff087224 */ /* 0x000fe200078e00ff */
[----:B------:R-:W-:Y:S01]  /*3840*/  R2UR UR43, R3 ;  /* 0x00000000032b72ca */ /* 0x000fe200000e0000 */
[----:B------:R-:W-:Y:S01]  /*3850*/  UMOV UR47, URZ ;  /* 0x000000ff002f7c82 */ /* 0x000fe20008000000 */
[----:B------:R-:W-:-:S02]  /*3860*/  R2UR UR65, R2 ;  /* 0x00000000024172ca */ /* 0x000fc400000e0000 */
[----:B------:R-:W-:Y:S01]  /*3870*/  CS2R R2, SRZ ;  /* 0x0000000000027805 */ /* 0x000fe2000001ff00 */
[----:B------:R-:W-:Y:S01]  /*3880*/  UMOV UR38, URZ ;  /* 0x000000ff00267c82 */ /* 0x000fe20008000000 */
[----:B----4-:R-:W-:Y:S01]  /*3890*/  ULEA UR41, UR4, UR41, 0x18 ;  /* 0x0000002904297291 */ /* 0x010fe2000f8ec0ff */
[----:B------:R-:W-:Y:S01]  /*38a0*/  UMOV UR37, URZ ;  /* 0x000000ff00257c82 */ /* 0x000fe20008000000 */
[----:B------:R-:W-:Y:S02]  /*38b0*/  UISETP.NE.AND UP3, UPT, UR68, URZ, UPT ;  /* 0x000000ff4400728c */ /* 0x000fe4000bf65270 */
[----:B------:R-:W-:Y:S02]  /*38c0*/  UIADD3 UR5, UPT, UPT, UR41, 0x8400, URZ ;  /* 0x0000840029057890 */ /* 0x000fe4000fffe0ff */
[----:B------:R-:W-:-:S03]  /*38d0*/  UIADD3 UR4, UPT, UPT, UR41, 0x18400, URZ ;  /* 0x0001840029047890 */ /* 0x000fc6000fffe0ff */
[----:B---3--:R-:W2:Y:S01]  /*38e0*/  LDS R0, [UR41+0x140] ;  /* 0x00014029ff007984 */ /* 0x008ea20008000800 */
[----:B-1----:R-:W-:Y:S02]  /*38f0*/  UIADD3 UR6, UPT, UPT, UR6, 0x7f, URZ ;  /* 0x0000007f06067890 */ /* 0x002fe4000fffe0ff */
[----:B------:R-:W-:Y:S02]  /*3900*/  USHF.R.U32.HI UR5, URZ, 0x4, UR5 ;  /* 0x00000004ff057899 */ /* 0x000fe40008011605 */
[----:B------:R-:W-:Y:S02]  /*3910*/  USHF.R.S32.HI UR64, URZ, 0x1f, UR6 ;  /* 0x0000001fff407899 */ /* 0x000fe40008011406 */
[----:B------:R-:W-:Y:S02]  /*3920*/  USHF.R.U32.HI UR4, URZ, 0x4, UR4 ;  /* 0x00000004ff047899 */ /* 0x000fe40008011604 */
[----:B------:R-:W-:Y:S02]  /*3930*/  ULEA.HI UR64, UR64, UR6, URZ, 0x7 ;  /* 0x0000000640407291 */ /* 0x000fe4000f8f38ff */
[----:B------:R-:W-:-:S02]  /*3940*/  ULOP3.LUT UR5, UR5, 0x3fff, URZ, 0xc0, !UPT ;  /* 0x00003fff05057892 */ /* 0x000fc4000f8ec0ff */
[----:B------:R-:W-:Y:S02]  /*3950*/  USHF.R.S32.HI UR64, URZ, 0x7, UR64 ;  /* 0x00000007ff407899 */ /* 0x000fe40008011440 */
[----:B------:R-:W-:Y:S02]  /*3960*/  ULOP3.LUT UR45, UR4, 0x3fff, URZ, 0xc0, !UPT ;  /* 0x00003fff042d7892 */ /* 0x000fe4000f8ec0ff */
[----:B------:R-:W-:Y:S01]  /*3970*/  UISETP.LT.AND UP0, UPT, UR64, 0x1, UPT ;  /* 0x000000014000788c */ /* 0x000fe2000bf01270 */
[----:B------:R-:W-:Y:S01]  /*3980*/  UMOV UR62, 0x0 ;  /* 0x00000000003e7882 */ /* 0x000fe20000000000 */
        /* <DEDUP_REMOVED lines=9> */
[----:B------:R-:W-:-:S02]  /*3a20*/  ULOP3.LUT UR44, UR5, 0x10000, URZ, 0xfc, !UPT ;  /* 0x00010000052c7892 */ /* 0x000fc4000f8efcff */
[----:B------:R-:W-:Y:S02]  /*3a30*/  ULOP3.LUT UR45, UR45, 0x10000, URZ, 0xfc, !UPT ;  /* 0x000100002d2d7892 */ /* 0x000fe4000f8efcff */
[----:B------:R-:W-:Y:S01]  /*3a40*/  USEL UR66, UR64, 0x1, !UP0 ;  /* 0x0000000140427887 */ /* 0x000fe2000c000000 */
[----:B------:R-:W-:Y:S01]  /*3a50*/  UMOV UR52, 0x0 ;  /* 0x0000000000347882 */ /* 0x000fe20000000000 */
[----:B------:R-:W-:Y:S01]  /*3a60*/  UMOV UR53, 0x8400490 ;  /* 0x0840049000357882 */ /* 0x000fe20000000000 */
[----:B------:R-:W-:Y:S01]  /*3a70*/  UMOV UR50, 0x0 ;  /* 0x0000000000327882 */ /* 0x000fe20000000000 */
[----:B------:R-:W-:Y:S01]  /*3a80*/  UMOV UR51, 0x8400490 ;  /* 0x0840049000337882 */ /* 0x000fe20000000000 */
[----:B------:R-:W-:Y:S01]  /*3a90*/  UMOV UR48, 0x0 ;  /* 0x0000000000307882 */ /* 0x000fe20000000000 */
[----:B--2---:R-:W-:Y:S01]  /*3aa0*/  R2UR UR67, R0 ;  /* 0x00000000004372ca */ /* 0x004fe200000e0000 */
[----:B------:R-:W-:-:S14]  /*3ab0*/  UMOV UR49, 0x8400490 ;  /* 0x0840049000317882 */ /* 0x000fdc0000000000 */
.L_x_78:
[C---:B------:R-:W-:Y:S02]  /*3ac0*/  LEA R0, R8.reuse, UR41, 0x3 ;  /* 0x0000002908007c11 */ /* 0x040fe4000f8e18ff */
[----:B------:R-:W-:Y:S02]  /*3ad0*/  SHF.L.U32 R5, R3, 0x1f, RZ ;  /* 0x0000001f03057819 */ /* 0x000fe400000006ff */
[----:B------:R-:W-:Y:S02]  /*3ae0*/  LEA R4, R8, UR41, 0x4 ;  /* 0x0000002908047c11 */ /* 0x000fe4000f8e20ff */
[----:B------:R-:W1:Y:S02]  /*3af0*/  SYNCS.PHASECHK.TRANS64.TRYWAIT P0, [R0+URZ+0x90], R5 ;  /* 0x00009005000075a7 */ /* 0x000e6400080011ff */
[----:B-1-3--:R-:W-:Y:S05]  /*3b00*/  @!P0 BRA `(.L_x_71) ;  /* 0x0000006c00048947 */ /* 0x00afea0003800000 */
.L_x_171:
[----:B-1----:R-:W1:Y:S01]  /*3b10*/  LDS.128 R4, [R4+0x120] ;  /* 0x0001200004047984 */ /* 0x002e620000000c00 */
[----:B------:R-:W-:Y:S02]  /*3b20*/  VIADD R0, R0, 0xa0 ;  /* 0x000000a000007836 */ /* 0x000fe40000000000 */
[----:B------:R-:W-:Y:S01]  /*3b30*/  VIADD R8, R8, 0x1 ;  /* 0x0000000108087836 */ /* 0x000fe20000000000 */
[----:B------:R-:W-:Y:S01]  /*3b40*/  @!PT LDS RZ, [RZ] ;  /* 0x00000000fffff984 */ /* 0x000fe20000000800 */
[----:B------:R-:W-:Y:S01]  /*3b50*/  @!PT LDS RZ, [RZ] ;  /* 0x00000000fffff984 */ /* 0x000fe20000000800 */
[----:B------:R-:W-:Y:S01]  /*3b60*/  @!PT LDS RZ, [RZ] ;  /* 0x00000000fffff984 */ /* 0x000fe20000000800 */
[----:B------:R-:W-:Y:S01]  /*3b70*/  @!PT LDS RZ, [RZ] ;  /* 0x00000000fffff984 */ /* 0x000fe20000000800 */
[----:B------:R2:W-:Y:S06]  /*3b80*/  MEMBAR.ALL.CTA ;  /* 0x0000000000007992 */ /* 0x0005ec0000008000 */
[----:B--2---:R-:W2:Y:S01]  /*3b90*/  FENCE.VIEW.ASYNC.S ;  /* 0x00000000000073c6 */ /* 0x004ea20000000000 */
[----:B------:R-:W-:-:S04]  /*3ba0*/  PRMT R0, RZ, 0x654, R0 ;  /* 0x00000654ff007816 */ /* 0x000fc80000000000 */
[----:B--2---:R2:W-:Y:S01]  /*3bb0*/  SYNCS.ARRIVE.TRANS64.RED.A1T0 RZ, [R0+URZ], RZ ;  /* 0x000000ff00ff79a7 */ /* 0x0045e200081004ff */
[----:B-1----:R-:W-:Y:S01]  /*3bc0*/  LOP3.LUT P1, RZ, R6, 0x1, RZ, 0xc0, !PT ;  /* 0x0000000106ff7812 */ /* 0x002fe2000782c0ff */
[----:B--2---:R-:W-:-:S12]  /*3bd0*/  BRA.U UP3, `(.L_x_72) ;  /* 0x0000000503587547 */ /* 0x004fd8000b800000 */
[----:B------:R-:W1:Y:S01]  /*3be0*/  LDCU UR4, c[0x0][0x38c] ;  /* 0x00007180ff0477ac */ /* 0x000e620008000800 */
[----:B------:R-:W-:Y:S02]  /*3bf0*/  PLOP3.LUT P2, PT, PT, PT, PT, 0x80, 0x8 ;  /* 0x000000000008781c */ /* 0x000fe40003f4f070 */
[----:B------:R-:W-:Y:S01]  /*3c00*/  SHF.L.U32 R5, R9, 0x1f, RZ ;  /* 0x0000001f09057819 */ /* 0x000fe200000006ff */
[----:B------:R-:W-:Y:S02]  /*3c10*/  ULEA UR46, UR47, UR41, 0x3 ;  /* 0x000000292f2e7291 */ /* 0x000fe4000f8e18ff */
[----:B------:R-:W-:Y:S02]  /*3c20*/  ULEA UR36, UR47, UR67, 0x7 ;  /* 0x000000432f247291 */ /* 0x000fe4000f8e38ff */
[----:B-1----:R-:W-:-:S06]  /*3c30*/  UISETP.GE.AND UP0, UPT, UR4, 0x1, UPT ;  /* 0x000000010400788c */ /* 0x002fcc000bf06270 */
[----:B------:R-:W-:-:S05]  /*3c40*/  PLOP3.LUT P0, PT, PT, PT, UP0, 0x80, 0x8 ;  /* 0x000000000008781c */ /* 0x000fca0003f0f008 */
[----:B------:R-:W-:-:S08]  /*3c50*/  @UP0 ULEA UR4, UR38, UR41, 0x3 ;  /* 0x0000002926040291 */ /* 0x000fd0000f8e18ff */
[----:B------:R-:W-:-:S04]  /*3c60*/  @P0 SHF.L.U32 R0, R2, 0x1f, RZ ;  /* 0x0000001f02000819 */ /* 0x000fc800000006ff */
[----:B------:R1:W2:Y:S01]  /*3c70*/  @P0 SYNCS.PHASECHK.TRANS64.TRYWAIT P2, [UR4], R0 ;  /* 0x00000000ff0005a7 */ /* 0x0002a20008041104 */
[----:B------:R-:W3:Y:S02]  /*3c80*/  SYNCS.PHASECHK.TRANS64.TRYWAIT P0, [UR46+0xd0], R5 ;  /* 0x0000d005ff0075a7 */ /* 0x000ee4000800112e */
[----:B-123--:R-:W-:Y:S05]  /*3c90*/  @!P0 BRA `(.L_x_73) ;  /* 0x0000006800b48947 */ /* 0x00efea0003800000 */
.L_x_173:
[----:B------:R-:W-:Y:S01]  /*3ca0*/  UMOV UR42, UR37 ;  /* 0x00000025002a7c82 */ /* 0x000fe20008000000 */
[----:B------:R-:W-:Y:S05]  /*3cb0*/  BRA.U !UP0, `(.L_x_74) ;  /* 0x0000000508107547 */ /* 0x000fea000b800000 */
[----:B------:R-:W-:Y:S02]  /*3cc0*/  UIADD3 UR42, UPT, UPT, UR66, UR37, URZ ;  /* 0x00000025422a7290 */ /* 0x000fe4000fffe0ff */
[----:B------:R-:W-:Y:S01]  /*3cd0*/  UPLOP3.LUT UP2, UPT, UPT, UPT, UPT, 0x40, 0x4 ;  /* 0x000000000004789c */ /* 0x000fe20003f4e870 */
[----:B------:R-:W-:Y:S01]  /*3ce0*/  UMOV UR39, UR64 ;  /* 0x0000004000277c82 */ /* 0x000fe20008000000 */
[----:B------:R-:W-:-:S09]  /*3cf0*/  UMOV UR5, UR38 ;  /* 0x0000002600057c82 */ /* 0x000fd20008000000 */
.L_x_77:
[----:B------:R-:W-:Y:S01]  /*3d00*/  ULEA UR7, UR5, UR41, 0x3 ;  /* 0x0000002905077291 */ /* 0x000fe2000f8e18ff */
[----:B--23--:R-:W-:Y:S11]  /*3d10*/  @P2 BRA `(.L_x_75) ;  /* 0x00000000000c2947 */ /* 0x00cff60003800000 */
[----:B-1----:R-:W-:Y:S04]  /*3d20*/  SHF.L.U32 R5, R2, 0x1f, RZ ;  /* 0x0000001f02057819 */ /* 0x002fe800000006ff */
[----:B------:R-:W1:Y:S02]  /*3d30*/  SYNCS.PHASECHK.TRANS64.TRYWAIT P0, [UR7], R5 ;  /* 0x00000005ff0075a7 */ /* 0x000e640008001107 */
[----:B-1----:R-:W-:Y:S05]  /*3d40*/  @!P0 BRA `(.L_x_76) ;  /* 0x0000006800a08947 */ /* 0x002fea0003800000 */
.L_x_75:
[----:B------:R-:W-:Y:S01]  /*3d50*/  UISETP.NE.AND UP0, UPT, UR39, 0x1, UPT ;  /* 0x000000012700788c */ /* 0x000fe2000bf05270 */
[----:B------:R-:W-:Y:S01]  /*3d60*/  PLOP3.LUT P2, PT, PT, PT, PT, 0x80, 0x8 ;  /* 0x000000000008781c */ /* 0x000fe20003f4f070 */
[----:B------:R-:W-:Y:S02]  /*3d70*/  UIADD3 UR4, UPT, UPT, UR5, 0x1, URZ ;  /* 0x0000000105047890 */ /* 0x000fe4000fffe0ff */
[----:B------:R-:W-:Y:S02]  /*3d80*/  UIADD3 UR40, UPT, UPT, UR7, 0x20, URZ ;  /* 0x0000002007287890 */ /* 0x000fe4000fffe0ff */
[----:B------:R-:W-:Y:S01]  /*3d90*/  UISETP.NE.AND UP1, UPT, UR4, 0x4, UPT ;  /* 0x000000040400788c */ /* 0x000fe2000bf25270 */
[----:B------:R-:W-:Y:S01]  /*3da0*/  PLOP3.LUT P0, PT, PT, PT, UP0, 0x80, 0x8 ;  /* 0x000000000008781c */ /* 0x000fe20003f0f008 */
[----:B------:R-:W-:Y:S02]  /*3db0*/  UIADD3 UR37, UPT, UPT, UR37, 0x1, URZ ;  /* 0x0000000125257890 */ /* 0x000fe4000fffe0ff */
[----:B------:R-:W-:Y:S02]  /*3dc0*/  USEL UR6, URZ, 0x1, UP1 ;  /* 0x00000001ff067887 */ /* 0x000fe40008800000 */
[----:B------:R-:W-:Y:S02]  /*3dd0*/  USEL UR38, UR4, URZ, UP1 ;  /* 0x000000ff04267287 */ /* 0x000fe40008800000 */
[----:B------:R-:W-:Y:S02]  /*3de0*/  UIADD3 UR39, UPT, UPT, UR39, -0x1, URZ ;  /* 0xffffffff27277890 */ /* 0x000fe4000fffe0ff */
[----:B------:R-:W-:Y:S01]  /*3df0*/  @UP0 ULEA UR4, UR38, UR41, 0x3 ;  /* 0x0000002926040291 */ /* 0x000fe2000f8e18ff */
[----:B------:R-:W-:Y:S01]  /*3e00*/  LOP3.LUT R2, R2, UR6, RZ, 0x3c, !PT ;  /* 0x0000000602027c12 */ /* 0x000fe2000f8e3cff */
[----:B------:R-:W-:Y:S02]  /*3e10*/  ULEA UR6, UR5, UR45, 0xb ;  /* 0x0000002d05067291 */ /* 0x000fe4000f8e58ff */
[----:B------:R-:W-:Y:S01]  /*3e20*/  UISETP.NE.AND UP0, UPT, UR37, UR42, UPT ;  /* 0x0000002a2500728c */ /* 0x000fe2000bf05270 */
[----:B-1----:R-:W-:Y:S01]  /*3e30*/  @P0 SHF.L.U32 R0, R2, 0x1f, RZ ;  /* 0x0000001f02000819 */ /* 0x002fe200000006ff */
[----:B------:R-:W-:Y:S02]  /*3e40*/  UIADD3 UR34, UPT, UPT, UR6, 0x2, URZ ;  /* 0x0000000206227890 */ /* 0x000fe4000fffe0ff */
[----:B------:R-:W-:Y:S01]  /*3e50*/  UIADD3 UR30, UPT, UPT, UR6, 0x4, URZ ;  /* 0x00000004061e7890 */ /* 0x000fe2000fffe0ff */
[----:B------:R2:W3:Y:S01]  /*3e60*/  @P0 SYNCS.PHASECHK.TRANS64.TRYWAIT P2, [UR4], R0 ;  /* 0x00000000ff0005a7 */ /* 0x0004e20008041104 */
[----:B------:R-:W-:Y:S02]  /*3e70*/  ULEA UR4, UR5, UR44, 0xa ;  /* 0x0000002c05047291 */ /* 0x000fe4000f8e50ff */
[----:B------:R-:W-:Y:S02]  /*3e80*/  UIADD3 UR26, UPT, UPT, UR6, 0x6, URZ ;  /* 0x00000006061a7890 */ /* 0x000fe4000fffe0ff */
        /* <DEDUP_REMOVED lines=10> */
[----:B------:R-:W-:Y:S01]  /*3f30*/  UIADD3 UR8, UPT, UPT, UR4, 0x206, URZ ;  /* 0x0000020604087890 */ /* 0x000fe2000fffe0ff */
[----:B------:R-:W-:Y:S01]  /*3f40*/  UMOV UR7, 0x40004040 ;  /* 0x4000404000077882 */ /* 0x000fe20000000000 */
[----:B------:R-:W-:Y:S01]  /*3f50*/  UMOV UR5, 0x40004040 ;  /* 0x4000404000057882 */ /* 0x000fe20000000000 */
[----:B------:R-:W-:Y:S01]  /*3f60*/  UMOV UR35, 0x40004040 ;  /* 0x4000404000237882 */ /* 0x000fe20000000000 */
[----:B------:R1:W-:Y:S01]  /*3f70*/  UTCHMMA.2CTA gdesc[UR4], gdesc[UR6], tmem[UR36], tmem[UR62], idesc[UR63], UP2 ;  /* 0x00ff3e06040075ea */ /* 0x0003e20009200024 */
[----:B------:R-:W-:Y:S01]  /*3f80*/  UPLOP3.LUT UP2, UPT, UPT, UPT, UPT, 0x80, 0x8 ;  /* 0x000000000008789c */ /* 0x000fe20003f4f070 */
[----:B------:R-:W-:Y:S01]  /*3f90*/  UMOV UR33, 0x40004040 ;  /* 0x4000404000217882 */ /* 0x000fe20000000000 */
[----:B------:R-:W-:Y:S01]  /*3fa0*/  UMOV UR31, 0x40004040 ;  /* 0x40004040001f7882 */ /* 0x000fe20000000000 */
[----:B------:R2:W-:Y:S01]  /*3fb0*/  UTCHMMA.2CTA gdesc[UR32], gdesc[UR34], tmem[UR36], tmem[UR60], idesc[UR61], UPT ;  /* 0x00ff3c22200075ea */ /* 0x0005e2000ba00024 */
        /* <DEDUP_REMOVED lines=14> */
[----:B------:R-:W-:Y:S01]  /*40a0*/  UMOV UR9, 0x40004040 ;  /* 0x4000404000097882 */ /* 0x000fe20000000000 */
[----:B------:R2:W-:Y:S01]  /*40b0*/  UTCHMMA.2CTA gdesc[UR12], gdesc[UR14], tmem[UR36], tmem[UR50], idesc[UR51], UPT ;  /* 0x00ff320e0c0075ea */ /* 0x0005e2000ba00024 */
[----:B------:R2:W-:Y:S01]  /*40c0*/  UTCHMMA.2CTA gdesc[UR8], gdesc[UR10], tmem[UR36], tmem[UR48], idesc[UR49], UPT ;  /* 0x00ff300a080075ea */ /* 0x0005e2000ba00024 */
[----:B------:R2:W-:Y:S01]  /*40d0*/  UTCBAR.2CTA.MULTICAST [UR40], URZ, UR43 ;  /* 0x000000ff280073e9 */ /* 0x0005e2000820082b */
[----:B-1----:R-:W-:Y:S01]  /*40e0*/  UMOV UR5, UR38 ;  /* 0x0000002600057c82 */ /* 0x002fe20008000000 */
[----:B------:R-:W-:Y:S05]  /*40f0*/  BRA.U UP0, `(.L_x_77) ;  /* 0xfffffffd00007547 */ /* 0x000fea000b83ffff */
.L_x_74:
[----:B------:R-:W-:Y:S01]  /*4100*/  UIADD3 UR4, UPT, UPT, UR46, 0xb0, URZ ;  /* 0x000000b02e047890 */ /* 0x000fe2000fffe0ff */
[----:B------:R-:W-:-:S08]  /*4110*/  UMOV UR37, UR42 ;  /* 0x0000002a00257c82 */ /* 0x000fd00008000000 */
[----:B------:R4:W-:Y:S01]  /*4120*/  UTCBAR.2CTA.MULTICAST [UR4], URZ, UR65 ;  /* 0x000000ff040073e9 */ /* 0x0009e20008200841 */
[----:B------:R-:W-:Y:S02]  /*4130*/  NOP ;  /* 0x0000000000007918 */ /* 0x000fe40000000000 */
.L_x_72:
[----:B----4-:R-:W-:Y:S01]  /*4140*/  UIADD3 UR4, UPT, UPT, UR47, 0x1, URZ ;  /* 0x000000012f047890 */ /* 0x010fe2000fffe0ff */
[----:B------:R-:W-:-:S03]  /*4150*/  ISETP.NE.AND P0, PT, R8, 0x2, PT ;  /* 0x000000020800780c */ /* 0x000fc60003f05270 */
[----:B------:R-:W-:Y:S01]  /*4160*/  UISETP.NE.AND UP0, UPT, UR4, 0x4, UPT ;  /* 0x000000040400788c */ /* 0x000fe2000bf05270 */
[----:B-12---:R-:W-:Y:S02]  /*4170*/  SEL R0, RZ, 0x1, P0 ;  /* 0x00000001ff007807 */ /* 0x006fe40000000000 */
[----:B------:R-:W-:Y:S01]  /*4180*/  SEL R8, R8, RZ, P0 ;  /* 0x000000ff08087207 */ /* 0x000fe20000000000 */
[----:B------:R-:W-:Y:S01]  /*4190*/  USEL UR5, URZ, 0x1, UP0 ;  /* 0x00000001ff057887 */ /* 0x000fe20008000000 */
[----:B------:R-:W-:Y:S01]  /*41a0*/  LOP3.LUT R3, R3, R0, RZ, 0x3c, !PT ;  /* 0x0000000003037212 */ /* 0x000fe200078e3cff */
[----:B------:R-:W-:-:S04]  /*41b0*/  USEL UR47, UR4, URZ, UP0 ;  /* 0x000000ff042f7287 */ /* 0x000fc80008000000 */
[----:B------:R-:W-:Y:S01]  /*41c0*/  LOP3.LUT R9, R9, UR5, RZ, 0x3c, !PT ;  /* 0x0000000509097c12 */ /* 0x000fe2000f8e3cff */
[----:B------:R-:W-:Y:S07]  /*41d0*/  @P1 BRA `(.L_x_78) ;  /* 0xfffffff800381947 */ /* 0x000fee000383ffff */
[----:B------:R-:W1:Y:S01]  /*41e0*/  S2UR UR8, SR_CgaCtaId ;  /* 0x00000000000879c3 */ /* 0x000e620000008800 */
[----:B------:R-:W-:Y:S01]  /*41f0*/  ELECT P0, URZ, PT ;  /* 0x0000000000ff782f */ /* 0x000fe20003800000 */
[----:B------:R-:W-:Y:S01]  /*4200*/  HFMA2 R0, -RZ, RZ, 0, 5.9604644775390625e-08 ;  /* 0x00000001ff007431 */ /* 0x000fe200000001ff */
[----:B------:R-:W-:-:S05]  /*4210*/  UMOV UR4, 0x40 ;  /* 0x0000004000047882 */ /* 0x000fca0000000000 */
[----:B------:R-:W-:Y:S01]  /*4220*/  UVIRTCOUNT.DEALLOC.SMPOOL 0x80 ;  /* 0x000000800000784c */ /* 0x000fe20000000000 */
[----:B------:R-:W-:Y:S02]  /*4230*/  UISETP.NE.AND UP1, UPT, UR68, URZ, UPT ;  /* 0x000000ff4400728c */ /* 0x000fe4000bf25270 */
[----:B-1----:R-:W-:-:S09]  /*4240*/  ULEA UR8, UR8, UR4, 0x18 ;  /* 0x0000000408087291 */ /* 0x002fd2000f8ec0ff */
[----:B------:R1:W-:Y:S01]  /*4250*/  @P0 STS.U8 [UR8+0x1c], R0 ;  /* 0x00001c00ff000988 */ /* 0x0003e20008000008 */
[----:B------:R-:W-:Y:S05]  /*4260*/  BRA.U UP1, `(.L_x_79) ;  /* 0x0000000101a07547 */ /* 0x000fea000b800000 */
[----:B------:R-:W-:Y:S01]  /*4270*/  UIADD3 UR7, UPT, UPT, UR41, 0xd0, URZ ;  /* 0x000000d029077890 */ /* 0x000fe2000fffe0ff */
[----:B------:R-:W-:-:S03]  /*4280*/  SHF.L.U32 R3, R9, 0x1f, RZ ;  /* 0x0000001f09037819 */ /* 0x000fc600000006ff */
[----:B------:R-:W-:-:S09]  /*4290*/  ULEA UR4, UR47, UR7, 0x3 ;  /* 0x000000072f047291 */ /* 0x000fd2000f8e18ff */
[----:B------:R-:W2:Y:S02]  /*42a0*/  SYNCS.PHASECHK.TRANS64.TRYWAIT P0, [UR4], R3 ;  /* 0x00000003ff0075a7 */ /* 0x000ea40008001104 */
[----:B--2---:R-:W-:Y:S05]  /*42b0*/  @!P0 BRA `(.L_x_80) ;  /* 0x00000064005c8947 */ /* 0x004fea0003800000 */
.L_x_176:
        /* <DEDUP_REMOVED lines=9> */
.L_x_178:
        /* <DEDUP_REMOVED lines=9> */
.L_x_180:
[----:B------:R-:W-:-:S04]  /*43e0*/  UIADD3 UR4, UPT, UPT, UR4, 0x1, URZ ;  /* 0x0000000104047890 */ /* 0x000fc8000fffe0ff */
[----:B------:R-:W-:-:S04]  /*43f0*/  UISETP.NE.AND UP0, UPT, UR4, 0x4, UPT ;  /* 0x000000040400788c */ /* 0x000fc8000bf05270 */
[----:B------:R-:W-:Y:S02]  /*4400*/  USEL UR5, URZ, 0x1, UP0 ;  /* 0x00000001ff057887 */ /* 0x000fe40008000000 */
[----:B------:R-:W-:-:S04]  /*4410*/  USEL UR4, UR4, URZ, UP0 ;  /* 0x000000ff04047287 */ /* 0x000fc80008000000 */
[----:B------:R-:W-:Y:S01]  /*4420*/  ULEA UR4, UR4, UR7, 0x3 ;  /* 0x0000000704047291 */ /* 0x000fe2000f8e18ff */
[----:B-1----:R-:W-:-:S04]  /*4430*/  LOP3.LUT R3, R2, UR5, RZ, 0x3c, !PT ;  /* 0x0000000502037c12 */ /* 0x002fc8000f8e3cff */
[----:B------:R-:W-:Y:S01]  /*4440*/  SHF.L.U32 R3, R3, 0x1f, RZ ;  /* 0x0000001f03037819 */ /* 0x000fe200000006ff */
[----:B------:R-:W-:-:S04]  /*4450*/  IMAD.U32 R0, RZ, RZ, UR4 ;  /* 0x00000004ff007e24 */ /* 0x000fc8000f8e00ff */
[----:B------:R1:W2:Y:S03]  /*4460*/  SYNCS.PHASECHK.TRANS64.TRYWAIT P0, [R0+URZ], R3 ;  /* 0x00000003000075a7 */ /* 0x0002a600080011ff */
[----:B--2---:R-:W-:Y:S05]  /*4470*/  @!P0 NANOSLEEP.SYNCS 0x989680 ;  /* 0x009896800000895d */ /* 0x004fea0003900000 */
[----:B------:R-:W2:Y:S02]  /*4480*/  @!P0 SYNCS.PHASECHK.TRANS64 P0, [R0+URZ], R3 ;  /* 0x00000003000085a7 */ /* 0x000ea400080010ff */
[----:B--2---:R-:W-:Y:S05]  /*4490*/  @P0 BRA `(.L_x_83) ;  /* 0x0000000000200947 */ /* 0x004fea0003800000 */
.L_x_84:
[----:B--2---:R2:W4:Y:S02]  /*44a0*/  SYNCS.PHASECHK.TRANS64.TRYWAIT P0, [R0+URZ], R3 ;  /* 0x00000003000075a7 */ /* 0x00452400080011ff */
[----:B----4-:R-:W-:Y:S05]  /*44b0*/  @!P0 NANOSLEEP.SYNCS 0x989680 ;  /* 0x009896800000895d */ /* 0x010fea0003900000 */
[----:B------:R-:W4:Y:S02]  /*44c0*/  @!P0 SYNCS.PHASECHK.TRANS64 P0, [R0+URZ], R3 ;  /* 0x00000003000085a7 */ /* 0x000f2400080010ff */
[----:B----4-:R-:W-:Y:S05]  /*44d0*/  @!P0 BRA `(.L_x_84) ;  /* 0xfffffffc00f08947 */ /* 0x010fea000383ffff */
[----:B------:R-:W-:Y:S05]  /*44e0*/  BRA `(.L_x_83) ;  /* 0x00000000000c7947 */ /* 0x000fea0003800000 */
.L_x_79:
[----:B------:R-:W-:-:S04]  /*44f0*/  UIADD3 UR4, UPT, UPT, UR41, 0x110, URZ ;  /* 0x0000011029047890 */ /* 0x000fc8000fffe0ff */
[----:B------:R-:W-:-:S09]  /*4500*/  UPRMT UR4, UR69, 0x654, UR4 ;  /* 0x0000065445047896 */ /* 0x000fd20008000004 */
[----:B------:R-:W-:Y:S03]  /*4510*/  SYNCS.ARRIVE.TRANS64.RED.A1T0 RZ, [UR4], RZ ;  /* 0x000000ffffff79a7 */ /* 0x000fe60008100404 */
.L_x_83:
[----:B-12---:R-:W-:Y:S01]  /*4520*/  SHF.L.U32 R3, RZ, 0x1f, RZ ;  /* 0x0000001fff037819 */ /* 0x006fe200000006ff */
[----:B------:R-:W-:Y:S01]  /*4530*/  UIADD3 UR4, UPT, UPT, UR41, 0x110, URZ ;  /* 0x0000011029047890 */ /* 0x000fe2000fffe0ff */
[----:B------:R-:W-:Y:S02]  /*4540*/  PLOP3.LUT P0, PT, PT, PT, UP1, 0x80, 0x8 ;  /* 0x000000000008781c */ /* 0x000fe40003f0f018 */
[----:B------:R-:W1:Y:S02]  /*4550*/  SYNCS.PHASECHK.TRANS64.TRYWAIT P1, [UR41+0x110], R3 ;  /* 0x00011003ff0075a7 */ /* 0x000e640008021129 */
[----:B-1----:R-:W-:Y:S09]  /*4560*/  @!P1 BRA `(.L_x_85) ;  /* 0x0000006000f89947 */ /* 0x002ff20003800000 */
.L_x_182:
[----:B------:R-:W-:Y:S01]  /*4570*/  @!UP1 UPRMT UR4, UR69, 0x654, UR4 ;  /* 0x0000065445049896 */ /* 0x000fe20008000004 */
[----:B------:R-:W-:Y:S01]  /*4580*/  UMOV UR5, 0xffff ;  /* 0x0000ffff00057882 */ /* 0x000fe20000000000 */
[----:B------:R-:W-:-:S07]  /*4590*/  UMOV UR6, 0x1 ;  /* 0x0000000100067882 */ /* 0x000fce0000000000 */
[----:B------:R-:W-:Y:S01]  /*45a0*/  @!P0 SYNCS.ARRIVE.TRANS64.RED.A1T0 RZ, [UR4], RZ ;  /* 0x000000ffffff89a7 */ /* 0x000fe20008100404 */
[----:B------:R-:W-:Y:S01]  /*45b0*/  NOP ;  /* 0x0000000000007918 */ /* 0x000fe20000000000 */
[----:B-1----:R-:W1:Y:S01]  /*45c0*/  LDS R0, [UR8+0x14] ;  /* 0x00001408ff007984 */ /* 0x002e620008000800 */
[----:B------:R-:W-:-:S04]  /*45d0*/  ULOP3.LUT UR4, UR67, 0xffff, URZ, 0xc0, !UPT ;  /* 0x0000ffff43047892 */ /* 0x000fc8000f8ec0ff */
[----:B------:R-:W-:-:S04]  /*45e0*/  USHF.R.U32.HI UR4, URZ, 0x5, UR4 ;  /* 0x00000005ff047899 */ /* 0x000fc80008011604 */
[----:B------:R-:W-:Y:S02]  /*45f0*/  USHF.L.U32 UR5, UR5, UR4, URZ ;  /* 0x0000000405057299 */ /* 0x000fe400080006ff */
[----:B------:R-:W-:-:S04]  /*4600*/  USHF.L.U32 UR4, UR6, UR4, URZ ;  /* 0x0000000406047299 */ /* 0x000fc800080006ff */
[----:B-1----:R-:W-:-:S04]  /*4610*/  LOP3.LUT R0, R0, UR5, RZ, 0xc0, !PT ;  /* 0x0000000500007c12 */ /* 0x002fc8000f8ec0ff */
[----:B------:R-:W-:-:S13]  /*4620*/  ISETP.NE.AND P0, PT, R0, UR5, PT ;  /* 0x0000000500007c0c */ /* 0x000fda000bf05270 */
[----:B------:R-:W-:Y:S05]  /*4630*/  @P0 BRA `(.L_x_86) ;  /* 0x0000000000580947 */ /* 0x000fea0003800000 */
[----:B------:R-:W1:Y:S02]  /*4640*/  LDS R0, [UR8+0x18] ;  /* 0x00001808ff007984 */ /* 0x000e640008000800 */
[----:B-1----:R-:W-:-:S04]  /*4650*/  LOP3.LUT R0, R0, UR4, RZ, 0xc0, !PT ;  /* 0x0000000400007c12 */ /* 0x002fc8000f8ec0ff */
[----:B------:R-:W-:-:S13]  /*4660*/  ISETP.NE.AND P0, PT, R0, UR4, PT ;  /* 0x0000000400007c0c */ /* 0x000fda000bf05270 */
[----:B------:R-:W-:Y:S05]  /*4670*/  @P0 BRA `(.L_x_87) ;  /* 0x00000000003c0947 */ /* 0x000fea0003800000 */
[----:B------:R-:W1:Y:S01]  /*4680*/  S2R R2, SR_LANEID ;  /* 0x0000000000027919 */ /* 0x000e620000000000 */
[----:B------:R-:W-:Y:S01]  /*4690*/  ULOP3.LUT UR5, URZ, UR5, URZ, 0x33, !UPT ;  /* 0x00000005ff057292 */ /* 0x000fe2000f8e33ff */
[----:B------:R-:W-:Y:S01]  /*46a0*/  LOP3.LUT R4, RZ, UR4, RZ, 0x33, !PT ;  /* 0x00000004ff047c12 */ /* 0x000fe2000f8e33ff */
[----:B------:R-:W-:Y:S02]  /*46b0*/  VOTEU.ANY UR4, UPT, PT ;  /* 0x0000000000047886 */ /* 0x000fe400038e0100 */
[----:B------:R-:W-:Y:S01]  /*46c0*/  UFLO.U32 UR4, UR4 ;  /* 0x00000004000472bd */ /* 0x000fe200080e0000 */
[----:B------:R-:W2:Y:S01]  /*46d0*/  REDUX UR6, R4 ;  /* 0x00000000040673c4 */ /* 0x000ea20000000000 */
[----:B------:R-:W-:-:S06]  /*46e0*/  IMAD.U32 R0, RZ, RZ, UR5 ;  /* 0x00000005ff007e24 */ /* 0x000fcc000f8e00ff */
[----:B------:R4:W-:Y:S01]  /*46f0*/  UTCATOMSWS.AND URZ, UR5 ;  /* 0x0000000500ff79e3 */ /* 0x0009e20008000000 */
[----:B------:R-:W3:Y:S01]  /*4700*/  REDUX UR7, R0 ;  /* 0x00000000000773c4 */ /* 0x000ee20000000000 */
[----:B-1----:R-:W-:Y:S01]  /*4710*/  ISETP.EQ.U32.AND P0, PT, R2, UR4, PT ;  /* 0x0000000402007c0c */ /* 0x002fe2000bf02070 */
[----:B--2---:R-:W-:Y:S01]  /*4720*/  IMAD.U32 R2, RZ, RZ, UR6 ;  /* 0x00000006ff027e24 */ /* 0x004fe2000f8e00ff */
[----:B---3--:R-:W-:-:S11]  /*4730*/  MOV R3, UR7 ;  /* 0x0000000700037c02 */ /* 0x008fd60008000f00 */
[----:B------:R4:W-:Y:S04]  /*4740*/  @P0 ATOMS.AND RZ, [UR8+0x14], R3 ;  /* 0x00001403ffff098c */ /* 0x0009e8000a800008 */
[----:B------:R4:W-:Y:S01]  /*4750*/  @P0 ATOMS.AND RZ, [UR8+0x18], R2 ;  /* 0x00001802ffff098c */ /* 0x0009e2000a800008 */
[----:B------:R-:W-:Y:S05]  /*4760*/  BRA `(.L_x_88) ;  /* 0x0000000000147947 */ /* 0x000fea0003800000 */
.L_x_87:
[----:B------:R-:W-:Y:S02]  /*4770*/  MOV R2, 0x4790 ;  /* 0x0000479000027802 */ /* 0x000fe40000000f00 */
[----:B---3-5:R-:W-:Y:S05]  /*4780*/  CALL.REL.NOINC `($__internal_0_$__cuda_sm10x_tcgen05_guardrail_trap_col_being_dealloced_not_returned_by_alloc) ;  /* 0x0000006400d87944 */ /* 0x028fea0003c00000 */
[----:B------:R-:W-:Y:S05]  /*4790*/  BRA `(.L_x_88) ;  /* 0x0000000000087947 */ /* 0x000fea0003800000 */
.L_x_86:
[----:B------:R-:W-:Y:S02]  /*47a0*/  MOV R2, 0x47c0 ;  /* 0x000047c000027802 */ /* 0x000fe40000000f00 */
[----:B---3-5:R-:W-:Y:S05]  /*47b0*/  CALL.REL.NOINC `($__internal_2_$__cuda_sm10x_tcgen05_guardrail_trap_unallocated_columns_being_dealloced) ;  /* 0x0000006400e47944 */ /* 0x028fea0003c00000 */
.L_x_88:
[----:B------:R-:W-:Y:S01]  /*47c0*/  NOP ;  /* 0x0000000000007918 */ /* 0x000fe20000000000 */
[----:B----4-:R-:W-:Y:S05]  /*47d0*/  EXIT ;  /* 0x000000000000794d */ /* 0x010fea0003800000 */
.L_x_59:
[----:B------:R-:W-:-:S09]  /*47e0*/  UISETP.NE.OR UP0, UPT, UR20, 0x3, !UP4 ;  /* 0x000000031400788c */ /* 0x000fd2000e705670 */
[----:B------:R-:W-:Y:S05]  /*47f0*/  BRA.U UP0, `(.L_x_89) ;  /* 0x0000001100e87547 */ /* 0x000fea000b800000 */
[----:B------:R-:W2:Y:S01]  /*4800*/  LDCU.64 UR4, c[0x0][0x888] ;  /* 0x00011100ff0477ac */ /* 0x000ea20008000a00 */
[----:B------:R-:W3:Y:S01]  /*4810*/  LDC.64 R12, c[0x0][0x348] ;  /* 0x0000d200ff0c7b82 */ /* 0x000ee20000000a00 */
[----:B------:R-:W-:Y:S02]  /*4820*/  HFMA2 R9, -RZ, RZ, 0, 0 ;  /* 0x00000000ff097431 */ /* 0x000fe400000001ff */
[----:B------:R-:W-:Y:S01]  /*4830*/  IMAD.MOV.U32 R11, RZ, RZ, 0x1 ;  /* 0x00000001ff0b7424 */ /* 0x000fe200078e00ff */
[----:B------:R-:W4:Y:S01]  /*4840*/  LDCU UR38, c[0x0][0x370] ;  /* 0x00006e00ff2677ac */ /* 0x000f220008000800 */
[----:B------:R-:W-:Y:S01]  /*4850*/  IMAD.MOV.U32 R10, RZ, RZ, RZ ;  /* 0x000000ffff0a7224 */ /* 0x000fe200078e00ff */
[----:B------:R-:W-:Y:S01]  /*4860*/  MOV R3, 0x2000 ;  /* 0x0000200000037802 */ /* 0x000fe20000000f00 */
[----:B------:R-:W4:Y:S01]  /*4870*/  LDCU.128 UR48, c[0x0][0xb10] ;  /* 0x00016200ff3077ac */ /* 0x000f220008000c00 */
[----:B------:R-:W1:Y:S01]  /*4880*/  LDCU UR37, c[0x0][0x374] ;  /* 0x00006e80ff2577ac */ /* 0x000e620008000800 */
[----:B------:R-:W1:Y:S01]  /*4890*/  LDCU.64 UR30, c[0x0][0x890] ;  /* 0x00011200ff1e77ac */ /* 0x000e620008000a00 */
[----:B--2---:R-:W-:Y:S01]  /*48a0*/  UISETP.NE.U32.AND UP0, UPT, UR4, URZ, UPT ;  /* 0x000000ff0400728c */ /* 0x004fe2000bf05070 */
[----:B------:R-:W2:Y:S01]  /*48b0*/  LDCU UR15, c[0x0][0xb0c] ;  /* 0x00016180ff0f77ac */ /* 0x000ea20008000800 */
[----:B------:R-:W3:Y:S01]  /*48c0*/  LDCU UR54, c[0x0][0xb20] ;  /* 0x00016400ff3677ac */ /* 0x000ee20008000800 */
[----:B------:R-:W3:Y:S01]  /*48d0*/  LDCU UR4, c[0x0][0xb30] ;  /* 0x00016600ff0477ac */ /* 0x000ee20008000800 */
[----:B------:R-:W-:Y:S01]  /*48e0*/  UMOV UR21, 0x400 ;  /* 0x0000040000157882 */ /* 0x000fe20000000000 */
[----:B----4-:R-:W-:-:S02]  /*48f0*/  UIMAD.WIDE.U32 UR6, UR38, UR48, URZ ;  /* 0x00000030260672a5 */ /* 0x010fc4000f8e00ff */
[----:B-1----:R-:W-:Y:S02]  /*4900*/  UIMAD.WIDE.U32 UR8, UR37, UR51, URZ ;  /* 0x00000033250872a5 */ /* 0x002fe4000f8e00ff */
[----:B------:R-:W-:Y:S02]  /*4910*/  ULEA UR21, UR47, UR21, 0x18 ;  /* 0x000000152f157291 */ /* 0x000fe4000f8ec0ff */
[----:B------:R-:W-:Y:S02]  /*4920*/  UISETP.NE.AND.EX UP6, UPT, UR5, URZ, UPT, UP0 ;  /* 0x000000ff0500728c */ /* 0x000fe4000bfc5300 */
[----:B------:R-:W-:Y:S02]  /*4930*/  UISETP.NE.AND UP0, UPT, UR45, 0x1, UPT ;  /* 0x000000012d00788c */ /* 0x000fe4000bf05270 */
[----:B------:R-:W-:Y:S02]  /*4940*/  UISETP.NE.U32.AND UP0, UPT, UR30, URZ, UPT ;  /* 0x000000ff1e00728c */ /* 0x000fe4000bf05070 */
[----:B------:R-:W-:Y:S01]  /*4950*/  UIADD3 UR39, UPT, UPT, UR21, 0x58, URZ ;  /* 0x0000005815277890 */ /* 0x000fe2000fffe0ff */
[----:B------:R-:W-:Y:S01]  /*4960*/  UMOV UR6, UR7 ;  /* 0x0000000700067c82 */ /* 0x000fe20008000000 */
[----:B------:R-:W-:Y:S01]  /*4970*/  UMOV UR46, UR9 ;  /* 0x00000009002e7c82 */ /* 0x000fe20008000000 */
[----:B------:R-:W-:-:S02]  /*4980*/  UISETP.GE.AND UP2, UPT, UR45, 0x1, UPT ;  /* 0x000000012d00788c */ /* 0x000fc4000bf46270 */
[----:B------:R-:W-:Y:S02]  /*4990*/  UISETP.NE.AND.EX UP5, UPT, UR31, URZ, UPT, UP0 ;  /* 0x000000ff1f00728c */ /* 0x000fe4000bfa5300 */
[----:B------:R-:W-:Y:S01]  /*49a0*/  UPLOP3.LUT UP3, UPT, UPT, UPT, UPT, 0x40, 0x4 ;  /* 0x000000000004789c */ /* 0x000fe20003f6e870 */
[----:B------:R-:W1:Y:S01]  /*49b0*/  LDCU.64 UR22, c[0x0][0xb28] ;  /* 0x00016500ff1677ac */ /* 0x000e620008000a00 */
[----:B--2---:R-:W-:Y:S02]  /*49c0*/  UISETP.NE.AND UP2, UPT, UR15, 0x1, UPT ;  /* 0x000000010f00788c */ /* 0x004fe4000bf45270 */
[----:B------:R-:W-:Y:S02]  /*49d0*/  UIADD3 UR41, UPT, UPT, UR21, 0x40, URZ ;  /* 0x0000004015297890 */ /* 0x000fe4000fffe0ff */
[----:B------:R-:W-:Y:S02]  /*49e0*/  UIADD3 UR33, UPT, UPT, UR21, 0x48, URZ ;  /* 0x0000004815217890 */ /* 0x000fe4000fffe0ff */
[----:B------:R-:W-:-:S02]  /*49f0*/  UIADD3 UR25, UPT, UPT, UR21, 0x50, URZ ;  /* 0x0000005015197890 */ /* 0x000fc4000fffe0ff */
[----:B------:R-:W-:Y:S02]  /*4a00*/  UPRMT UR39, UR47, 0x654, UR39 ;  /* 0x000006542f277896 */ /* 0x000fe40008000027 */
[----:B------:R-:W-:Y:S02]  /*4a10*/  USHF.R.U32.HI UR52, URZ, UR49, UR6 ;  /* 0x00000031ff347299 */ /* 0x000fe40008011606 */
[----:B---3--:R-:W-:Y:S02]  /*4a20*/  USHF.R.U32.HI UR46, URZ, UR54, UR46 ;  /* 0x00000036ff2e7299 */ /* 0x008fe4000801162e */
[----:B------:R-:W-:Y:S02]  /*4a30*/  UISETP.NE.AND UP0, UPT, UR50, 0x1, UPT ;  /* 0x000000013200788c */ /* 0x000fe4000bf05270 */
[----:B------:R-:W-:-:S11]  /*4a40*/  UISETP.NE.AND UP4, UPT, UR4, 0x1, UPT ;  /* 0x000000010400788c */ /* 0x000fd6000bf85270 */
.L_x_100:
[C---:B------:R-:W-:Y:S02]  /*4a50*/  LEA R8, R10.reuse, UR21, 0x3 ;  /* 0x000000150a087c11 */ /* 0x040fe4000f8e18ff */
[----:B------:R-:W-:Y:S02]  /*4a60*/  SHF.L.U32 R5, R9, 0x1f, RZ ;  /* 0x0000001f09057819 */ /* 0x000fe400000006ff */
[----:B------:R-:W-:Y:S02]  /*4a70*/  LEA R6, R10, UR21, 0x4 ;  /* 0x000000150a067c11 */ /* 0x000fe4000f8e20ff */
[----:B--2---:R-:W2:Y:S02]  /*4a80*/  SYNCS.PHASECHK.TRANS64.TRYWAIT P0, [R8+URZ+0x90], R5 ;  /* 0x00009005080075a7 */ /* 0x004ea400080011ff */
[----:B--2---:R-:W-:Y:S05]  /*4a90*/  @!P0 BRA `(.L_x_90) ;  /* 0x0000005c00c48947 */ /* 0x004fea0003800000 */
.L_x_183:
[----:B--2---:R-:W2:Y:S01]  /*4aa0*/  LDS.128 R4, [R6+0x120] ;  /* 0x0001200006047984 */ /* 0x004ea20000000c00 */
[----:B------:R-:W-:Y:S01]  /*4ab0*/  UISETP.GE.AND UP0, UPT, UR45, 0x1, UPT ;  /* 0x000000012d00788c */ /* 0x000fe2000bf06270 */
[----:B------:R-:W-:Y:S01]  /*4ac0*/  @!PT LDS RZ, [RZ] ;  /* 0x00000000fffff984 */ /* 0x000fe20000000800 */
[----:B------:R-:W-:Y:S01]  /*4ad0*/  @!PT LDS RZ, [RZ] ;  /* 0x00000000fffff984 */ /* 0x000fe20000000800 */
[----:B------:R-:W-:Y:S01]  /*4ae0*/  @!PT LDS RZ, [RZ] ;  /* 0x00000000fffff984 */ /* 0x000fe20000000800 */
[----:B------:R-:W-:Y:S01]  /*4af0*/  @!PT LDS RZ, [RZ] ;  /* 0x00000000fffff984 */ /* 0x000fe20000000800 */
[----:B------:R3:W-:Y:S06]  /*4b00*/  MEMBAR.ALL.CTA ;  /* 0x0000000000007992 */ /* 0x0007ec0000008000 */
[----:B---3--:R-:W3:Y:S01]  /*4b10*/  FENCE.VIEW.ASYNC.S ;  /* 0x00000000000073c6 */ /* 0x008ee20000000000 */
[----:B--2---:R-:W-:Y:S11]  /*4b20*/  LOP3.LUT P0, RZ, R6, 0x1, RZ, 0xc0, !PT ;  /* 0x0000000106ff7812 */ /* 0x004ff6000780c0ff */
[----:B------:R-:W-:Y:S02]  /*4b30*/  @!UPT UIADD3 URZ, UPT, UPT, URZ, URZ, URZ ;  /* 0x000000fffffff290 */ /* 0x000fe4000fffe0ff */
[----:B---3--:R-:W-:Y:S01]  /*4b40*/  VOTEU.ANY UP2, P0 ;  /* 0x0000000000ff7886 */ /* 0x008fe20000040100 */
[----:B------:R-:W-:Y:S11]  /*4b50*/  PLOP3.LUT P0, PT, PT, PT, UP2, 0x80, 0x8 ;  /* 0x000000000008781c */ /* 0x000ff60003f0f028 */
[----:B------:R-:W-:Y:S02]  /*4b60*/  @!UPT UIADD3 URZ, UPT, UPT, URZ, URZ, URZ ;  /* 0x000000fffffff290 */ /* 0x000fe4000fffe0ff */
[----:B------:R-:W-:Y:S02]  /*4b70*/  @P0 SHF.R.U32.HI R0, RZ, 0x10, R5 ;  /* 0x00000010ff000819 */ /* 0x000fe40000011605 */
[----:B------:R-:W-:Y:S02]  /*4b80*/  @P0 MOV R2, R4 ;  /* 0x0000000400020202 */ /* 0x000fe40000000f00 */
[----:B------:R-:W-:Y:S01]  /*4b90*/  @P0 R2UR UR4, R0 ;  /* 0x00000000000402ca */ /* 0x000fe200000e0000 */
[----:B------:R-:W-:Y:S01]  /*4ba0*/  VIADD R0, R8, 0xa0 ;  /* 0x000000a008007836 */ /* 0x000fe20000000000 */
[----:B------:R-:W-:Y:S02]  /*4bb0*/  @P0 LOP3.LUT R4, R5, 0xffff, RZ, 0xc0, !PT ;  /* 0x0000ffff05040812 */ /* 0x000fe400078ec0ff */
[----:B------:R-:W-:Y:S02]  /*4bc0*/  @P0 R2UR UR6, R2 ;  /* 0x00000000020602ca */ /* 0x000fe400000e0000 */
[----:B------:R-:W-:Y:S02]  /*4bd0*/  PRMT R0, RZ, 0x654, R0 ;  /* 0x00000654ff007816 */ /* 0x000fe40000000000 */
[----:B------:R-:W-:Y:S02]  /*4be0*/  @P0 R2UR UR5, R4 ;  /* 0x00000000040502ca */ /* 0x000fe400000e0000 */
[----:B------:R2:W-:Y:S03]  /*4bf0*/  SYNCS.ARRIVE.TRANS64.RED.A1T0 RZ, [R0+URZ], RZ ;  /* 0x000000ff00ff79a7 */ /* 0x0005e600081004ff */
[----:B------:R-:W-:Y:S04]  /*4c00*/  @UP2 UMOV UR29, UR4 ;  /* 0x00000004001d2c82 */ /* 0x000fe80008000000 */
[----:B------:R-:W-:Y:S04]  /*4c10*/  @UP2 UMOV UR14, UR6 ;  /* 0x00000006000e2c82 */ /* 0x000fe80008000000 */
[----:B------:R-:W-:Y:S01]  /*4c20*/  @UP2 UMOV UR13, UR5 ;  /* 0x00000005000d2c82 */ /* 0x000fe20008000000 */
[----:B------:R-:W-:Y:S05]  /*4c30*/  BRA.U !UP0, `(.L_x_91) ;  /* 0x0000000108c07547 */ /* 0x000fea000b800000 */
[----:B------:R-:W-:Y:S02]  /*4c40*/  UIMAD.WIDE.U32 UR16, UR13, UR51, URZ ;  /* 0x000000330d1072a5 */ /* 0x000fe4000f8e00ff */
[----:B------:R-:W-:Y:S02]  /*4c50*/  UP2UR UR20, UPR, URZ, 0x4 ;  /* 0x00000004ff147883 */ /* 0x000fe40008000000 */
[----:B------:R-:W-:Y:S02]  /*4c60*/  UISETP.NE.AND UP2, UPT, UR50, 0x1, UPT ;  /* 0x000000013200788c */ /* 0x000fe4000bf45270 */
[----:B------:R-:W-:Y:S02]  /*4c70*/  UIMAD.WIDE.U32 UR18, UR14, UR48, URZ ;  /* 0x000000300e1272a5 */ /* 0x000fe4000f8e00ff */
[----:B------:R-:W-:Y:S02]  /*4c80*/  USEL UR4, UR37, UR46, !UP2 ;  /* 0x0000002e25047287 */ /* 0x000fe4000d000000 */
[----:B------:R-:W-:Y:S02]  /*4c90*/  UISETP.NE.AND UP0, UPT, UR15, 0x1, UPT ;  /* 0x000000010f00788c */ /* 0x000fe4000bf05270 */
[----:B------:R-:W-:Y:S02]  /*4ca0*/  UP2UR UR24, UPR, URZ, 0x2 ;  /* 0x00000002ff187883 */ /* 0x000fe40008000000 */
[----:B------:R-:W-:Y:S02]  /*4cb0*/  UISETP.NE.AND UP1, UPT, UR45, 0x1, UPT ;  /* 0x000000012d00788c */ /* 0x000fe4000bf25270 */
[----:B-1----:R-:W-:Y:S02]  /*4cc0*/  UIMAD.WIDE.U32 UR8, UR4, UR22, URZ ;  /* 0x00000016040872a5 */ /* 0x002fe4000f8e00ff */
[----:B------:R-:W-:Y:S01]  /*4cd0*/  USEL UR7, UR38, UR52, !UP0 ;  /* 0x0000003426077287 */ /* 0x000fe2000c000000 */
[----:B------:R-:W-:Y:S02]  /*4ce0*/  UMOV UR5, UR17 ;  /* 0x0000001100057c82 */ /* 0x000fe40008000000 */
[----:B------:R-:W-:Y:S02]  /*4cf0*/  USHF.R.U32.HI UR6, URZ, UR54, UR5 ;  /* 0x00000036ff067299 */ /* 0x000fe40008011605 */
[----:B------:R-:W-:Y:S02]  /*4d00*/  UIMAD.WIDE.U32 UR10, UR7, UR22, URZ ;  /* 0x00000016070a72a5 */ /* 0x000fe4000f8e00ff */
[----:B------:R-:W-:Y:S02]  /*4d10*/  USEL UR6, UR13, UR6, !UP2 ;  /* 0x000000060d067287 */ /* 0x000fe4000d000000 */
[----:B------:R-:W-:Y:S01]  /*4d20*/  UISETP.NE.AND UP2, UPT, UR20, URZ, UPT ;  /* 0x000000ff1400728c */ /* 0x000fe2000bf45270 */
[----:B------:R-:W-:Y:S02]  /*4d30*/  UMOV UR5, UR19 ;  /* 0x0000001300057c82 */ /* 0x000fe40008000000 */
[----:B------:R-:W-:Y:S03]  /*4d40*/  USHF.R.U32.HI UR12, URZ, UR49, UR5 ;  /* 0x00000031ff0c7299 */ /* 0x000fe60008011605 */
[----:B------:R-:W-:Y:S02]  /*4d50*/  UMOV UR5, UR9 ;  /* 0x0000000900057c82 */ /* 0x000fe40008000000 */
[----:B------:R-:W-:Y:S03]  /*4d60*/  @UP1 USHF.R.U32.HI UR4, URZ, UR23, UR5 ;  /* 0x00000017ff041299 */ /* 0x000fe60008011605 */
[----:B------:R-:W-:Y:S01]  /*4d70*/  UMOV UR5, UR11 ;  /* 0x0000000b00057c82 */ /* 0x000fe20008000000 */
[----:B------:R-:W-:Y:S02]  /*4d80*/  UIMAD UR4, UR45, UR4, URZ ;  /* 0x000000042d0472a4 */ /* 0x000fe4000f8e02ff */
[----:B------:R-:W-:Y:S02]  /*4d90*/  @UP1 USHF.R.U32.HI UR7, URZ, UR23, UR5 ;  /* 0x00000017ff071299 */ /* 0x000fe40008011605 */
[----:B------:R-:W-:Y:S02]  /*4da0*/  USEL UR5, UR14, UR12, !UP0 ;  /* 0x0000000c0e057287 */ /* 0x000fe4000c000000 */
[----:B------:R-:W-:Y:S02]  /*4db0*/  UIMAD.WIDE.U32 UR10, UR6, UR22, URZ ;  /* 0x00000016060a72a5 */ /* 0x000fe4000f8e00ff */
[----:B------:R-:W-:Y:S02]  /*4dc0*/  UIMAD UR8, UR45, UR7, URZ ;  /* 0x000000072d0872a4 */ /* 0x000fe4000f8e02ff */
[----:B------:R-:W-:Y:S03]  /*4dd0*/  UISETP.GE.AND UP0, UPT, UR6, UR4, UPT ;  /* 0x000000040600728c */ /* 0x000fe6000bf06270 */
[----:B------:R-:W-:Y:S01]  /*4de0*/  UMOV UR4, UR11 ;  /* 0x0000000b00047c82 */ /* 0x000fe20008000000 */
[----:B------:R-:W-:Y:S02]  /*4df0*/  UISETP.GE.OR UP0, UPT, UR5, UR8, UP0 ;  /* 0x000000080500728c */ /* 0x000fe40008706670 */
[----:B------:R-:W-:Y:S02]  /*4e00*/  USHF.R.U32.HI UR4, URZ, UR23, UR4 ;  /* 0x00000017ff047299 */ /* 0x000fe40008011604 */
[----:B------:R-:W-:Y:S02]  /*4e10*/  UIMAD.WIDE.U32 UR8, UR5, UR22, URZ ;  /* 0x00000016050872a5 */ /* 0x000fe4000f8e00ff */
[----:B------:R-:W-:Y:S04]  /*4e20*/  USEL UR10, UR6, UR4, !UP1 ;  /* 0x00000004060a7287 */ /* 0x000fe8000c800000 */
[----:B------:R-:W-:Y:S01]  /*4e30*/  UIADD3 UR11, UPT, UPT, -UR10, URZ, URZ ;  /* 0x000000ff0a0b7290 */ /* 0x000fe2000fffe1ff */
[----:B------:R-:W-:Y:S02]  /*4e40*/  @!UP0 UMOV UR4, UR9 ;  /* 0x0000000900048c82 */ /* 0x000fe40008000000 */
[----:B------:R-:W-:Y:S02]  /*4e50*/  @!UP0 USHF.R.U32.HI UR4, URZ, UR23, UR4 ;  /* 0x00000017ff048299 */ /* 0x000fe40008011604 */
[----:B------:R-:W-:Y:S02]  /*4e60*/  UIMAD UR8, UR45, UR11, UR6 ;  /* 0x0000000b2d0872a4 */ /* 0x000fe4000f8e0206 */
[----:B------:R-:W-:Y:S02]  /*4e70*/  @!UP0 USEL UR4, UR5, UR4, !UP1 ;  /* 0x0000000405048287 */ /* 0x000fe4000c800000 */
[----:B------:R-:W-:Y:S02]  /*4e80*/  UISETP.NE.AND UP1, UPT, UR24, URZ, UPT ;  /* 0x000000ff1800728c */ /* 0x000fe4000bf25270 */
[----:B------:R-:W-:Y:S02]  /*4e90*/  @!UP0 UIMAD UR7, UR7, UR8, UR4 ;  /* 0x00000008070782a4 */ /* 0x000fe4000f8e0204 */
[----:B------:R-:W-:Y:S02]  /*4ea0*/  @!UP0 UIADD3 UR9, UPT, UPT, UR10, -UR4, URZ ;  /* 0x800000040a098290 */ /* 0x000fe4000fffe0ff */
[----:B------:R-:W-:Y:S02]  /*4eb0*/  UIADD3 UR8, UPT, UPT, -UR6, URZ, URZ ;  /* 0x000000ff06087290 */ /* 0x000fe4000fffe1ff */
[----:B------:R-:W-:Y:S02]  /*4ec0*/  UIADD3 UR4, UPT, UPT, -UR5, URZ, URZ ;  /* 0x000000ff05047290 */ /* 0x000fe4000fffe1ff */
[----:B------:R-:W-:Y:S03]  /*4ed0*/  @!UP0 UIMAD UR6, UR9, UR45, UR5 ;  /* 0x0000002d090682a4 */ /* 0x000fe6000f8e0205 */
[----:B------:R-:W-:Y:S01]  /*4ee0*/  @!UP0 UMOV UR5, UR7 ;  /* 0x0000000700058c82 */ /* 0x000fe20008000000 */
[----:B------:R-:W-:Y:S02]  /*4ef0*/  UIMAD UR7, UR15, UR4, UR14 ;  /* 0x000000040f0772a4 */ /* 0x000fe4000f8e020e */
[----:B------:R-:W-:Y:S02]  /*4f00*/  UIMAD UR4, UR50, UR8, UR13 ;  /* 0x00000008320472a4 */ /* 0x000fe4000f8e020d */
[----:B------:R-:W-:Y:S02]  /*4f10*/  UIMAD UR14, UR5, UR15, UR7 ;  /* 0x0000000f050e72a4 */ /* 0x000fe4000f8e0207 */
[----:B------:R-:W-:Y:S11]  /*4f20*/  UIMAD UR13, UR6, UR50, UR4 ;  /* 0x00000032060d72a4 */ /* 0x000ff6000f8e0204 */
[----:B------:R-:W-:Y:S01]  /*4f30*/  @!UPT UIADD3 URZ, UPT, UPT, URZ, URZ, URZ ;  /* 0x000000fffffff290 */ /* 0x000fe2000fffe0ff */
.L_x_91:
[----:B------:R-:W3:Y:S01]  /*4f40*/  @!UP4 LDCU.128 UR8, c[0x0][0xb10] ;  /* 0x00016200ff08c7ac */ /* 0x000ee20008000c00 */
[----:B------:R-:W-:Y:S02]  /*4f50*/  ISETP.NE.U32.AND P0, PT, RZ, UR30, PT ;  /* 0x0000001eff007c0c */ /* 0x000fe4000bf05070 */
[----:B------:R-:W-:Y:S02]  /*4f60*/  SHF.L.U32 R4, R11, 0x1f, RZ ;  /* 0x0000001f0b047819 */ /* 0x000fe400000006ff */
[----:B------:R-:W-:Y:S01]  /*4f70*/  ISETP.NE.AND.EX P0, PT, RZ, UR31, PT, P0 ;  /* 0x0000001fff007c0c */ /* 0x000fe2000bf05300 */
[----:B------:R-:W4:Y:S01]  /*4f80*/  @!UP4 LDCU UR5, c[0x0][0xb0c] ;  /* 0x00016180ff05c7ac */ /* 0x000f220008000800 */
[----:B------:R-:W-:Y:S02]  /*4f90*/  USHF.L.U32 UR42, UR27, 0x8, URZ ;  /* 0x000000081b2a7899 */ /* 0x000fe400080006ff */
[----:B------:R-:W-:Y:S02]  /*4fa0*/  USHF.L.U32 UR43, UR26, 0x6, URZ ;  /* 0x000000061a2b7899 */ /* 0x000fe400080006ff */
[----:B---3--:R-:W-:Y:S07]  /*4fb0*/  UIMAD.WIDE.U32 UR6, UR14, UR8, URZ ;  /* 0x000000080e0672a5 */ /* 0x008fee000f8e00ff */
[----:B------:R-:W-:Y:S01]  /*4fc0*/  @!UP4 UMOV UR4, UR7 ;  /* 0x000000070004cc82 */ /* 0x000fe20008000000 */
[----:B----4-:R-:W-:Y:S02]  /*4fd0*/  @!UP4 UISETP.NE.AND UP0, UPT, UR5, 0x1, UPT ;  /* 0x000000010500c88c */ /* 0x010fe4000bf05270 */
[----:B------:R-:W-:Y:S02]  /*4fe0*/  @!UP4 USHF.R.U32.HI UR4, URZ, UR9, UR4 ;  /* 0x00000009ff04c299 */ /* 0x000fe40008011604 */
[----:B------:R-:W-:Y:S02]  /*4ff0*/  UIMAD.WIDE.U32 UR6, UR13, UR11, URZ ;  /* 0x0000000b0d0672a5 */ /* 0x000fe4000f8e00ff */
[----:B------:R-:W-:Y:S02]  /*5000*/  @!UP4 USEL UR8, UR14, UR4, !UP0 ;  /* 0x000000040e08c287 */ /* 0x000fe4000c000000 */
[----:B------:R-:W-:Y:S03]  /*5010*/  @!UP4 UISETP.NE.AND UP0, UPT, UR10, 0x1, UPT ;  /* 0x000000010a00c88c */ /* 0x000fe6000bf05270 */
[----:B------:R-:W-:Y:S02]  /*5020*/  @!UP4 UMOV UR6, UR7 ;  /* 0x000000070006cc82 */ /* 0x000fe40008000000 */
[----:B------:R-:W3:Y:S02]  /*5030*/  @!UP4 LDCU UR4, c[0x0][0xb20] ;  /* 0x00016400ff04c7ac */ /* 0x000ee40008000800 */
[----:B---3--:R-:W-:Y:S04]  /*5040*/  @!UP4 USHF.R.U32.HI UR6, URZ, UR4, UR6 ;  /* 0x00000004ff06c299 */ /* 0x008fe80008011606 */
[----:B------:R-:W-:Y:S04]  /*5050*/  @!UP4 USEL UR6, UR13, UR6, !UP0 ;  /* 0x000000060d06c287 */ /* 0x000fe8000c000000 */
[----:B------:R-:W-:Y:S02]  /*5060*/  @!UP4 UIADD3 UR4, UPT, UPT, -UR8, UR6, URZ ;  /* 0x000000060804c290 */ /* 0x000fe4000fffe1ff */
[----:B------:R-:W-:Y:S02]  /*5070*/  @!UP4 UIADD3 UR6, UPT, UPT, UR8, -UR6, URZ ;  /* 0x800000060806c290 */ /* 0x000fe4000fffe0ff */
[----:B------:R-:W-:Y:S02]  /*5080*/  @!UP4 UIMAD UR14, UR4, UR5, UR14 ;  /* 0x00000005040ec2a4 */ /* 0x000fe4000f8e020e */
[----:B------:R-:W-:Y:S01]  /*5090*/  @!UP4 UIMAD UR13, UR6, UR10, UR13 ;  /* 0x0000000a060dc2a4 */ /* 0x000fe2000f8e020d */
[----:B------:R-:W-:Y:S11]  /*50a0*/  BRA.U UP3, `(.L_x_92) ;  /* 0x0000000103107547 */ /* 0x000ff6000b800000 */
[----:B--2---:R-:W-:Y:S04]  /*50b0*/  MOV R0, UR53 ;  /* 0x0000003500007c02 */ /* 0x004fe80008000f00 */
[----:B------:R-:W-:Y:S04]  /*50c0*/  SHF.L.U32 R5, R0, 0x1f, RZ ;  /* 0x0000001f00057819 */ /* 0x000fe800000006ff */
[----:B------:R-:W2:Y:S02]  /*50d0*/  SYNCS.PHASECHK.TRANS64.TRYWAIT P1, [UR21+0x88], R5 ;  /* 0x00008805ff0075a7 */ /* 0x000ea40008021115 */
[----:B--2---:R-:W-:Y:S05]  /*50e0*/  @!P1 BRA `(.L_x_93) ;  /* 0x0000005800449947 */ /* 0x004fea0003800000 */
.L_x_92:
[----:B------:R-:W-:Y:S05]  /*50f0*/  BRA.U !UP5, `(.L_x_94) ;  /* 0x000000010d387547 */ /* 0x000fea000b800000 */
[----:B------:R-:W-:Y:S01]  /*5100*/  UPLOP3.LUT UP1, UPT, UPT, UPT, UP6, 0x80, 0x8 ;  /* 0x000000000008789c */ /* 0x000fe20003f2f060 */
[----:B--2---:R-:W-:Y:S01]  /*5110*/  HFMA2 R0, -RZ, RZ, 0, 5.9604644775390625e-08 ;  /* 0x00000001ff007431 */ /* 0x004fe200000001ff */
[----:B------:R-:W2:Y:S01]  /*5120*/  LDCU.64 UR8, c[0x0][0x358] ;  /* 0x00006b00ff0877ac */ /* 0x000ea20008000a00 */
[----:B------:R-:W-:Y:S03]  /*5130*/  IMAD.MOV.U32 R80, RZ, RZ, 0x1 ;  /* 0x00000001ff507424 */ /* 0x000fe600078e00ff */
[----:B------:R-:W-:Y:S05]  /*5140*/  PLOP3.LUT P1, PT, PT, PT, UP1, 0x80, 0x8 ;  /* 0x000000000008781c */ /* 0x000fea0003f2f018 */
[----:B------:R-:W3:Y:S01]  /*5150*/  @UP1 LDCU.64 UR4, c[0x0][0x888] ;  /* 0x00011100ff0417ac */ /* 0x000ee20008000a00 */
[----:B------:R-:W-:Y:S07]  /*5160*/  @UP1 UIMAD UR6, UR36, UR30, URZ ;  /* 0x0000001e240612a4 */ /* 0x000fee000f8e02ff */
[----:B------:R-:W-:Y:S01]  /*5170*/  @!P1 PRMT R80, R0, 0x7610, R80 ;  /* 0x0000761000509816 */ /* 0x000fe20000000050 */
[----:B---3--:R-:W-:Y:S06]  /*5180*/  @UP1 UIMAD.WIDE UR4, UR6, 0x4, UR4 ;  /* 0x00000004060418a5 */ /* 0x008fec000f8e0204 */
[----:B------:R-:W-:Y:S01]  /*5190*/  IMAD.U32 R6, RZ, RZ, UR4 ;  /* 0x00000004ff067e24 */ /* 0x000fe2000f8e00ff */
[----:B------:R-:W-:Y:S04]  /*51a0*/  MOV R7, UR5 ;  /* 0x0000000500077c02 */ /* 0x000fe80008000f00 */
[----:B------:R-:W3:Y:S01]  /*51b0*/  @!UP1 LDCU UR4, c[0x0][0x880] ;  /* 0x00011000ff0497ac */ /* 0x000ee20008000800 */
[----:B--2--5:R4:W5:Y:S02]  /*51c0*/  @P1 LDG.E R41, desc[UR8][R6.64] ;  /* 0x0000000806291981 */ /* 0x024964000c1e1900 */
[----:B---34-:R-:W-:Y:S07]  /*51d0*/  @!P1 IMAD.U32 R41, RZ, RZ, UR4 ;  /* 0x00000004ff299e24 */ /* 0x018fee000f8e00ff */
.L_x_94:
[----:B-----5:R-:W-:Y:S01]  /*51e0*/  @!P0 FSETP.EQ.AND P2, PT, R41, RZ, PT ;  /* 0x000000ff2900820b */ /* 0x020fe20003f42000 */
[----:B------:R-:W-:Y:S01]  /*51f0*/  @!UPT UIADD3 URZ, UPT, UPT, URZ, URZ, URZ ;  /* 0x000000fffffff290 */ /* 0x000fe2000fffe0ff */
[----:B------:R-:W-:Y:S11]  /*5200*/  @!P0 BRA `(.L_x_95) ;  /* 0x0000000000148947 */ /* 0x000ff60003800000 */
[----:B------:R-:W-:Y:S02]  /*5210*/  LOP3.LUT P0, RZ, R80, 0xff, RZ, 0xc0, !PT ;  /* 0x000000ff50ff7812 */ /* 0x000fe4000780c0ff */
[----:B------:R-:W-:Y:S04]  /*5220*/  PLOP3.LUT P2, PT, PT, PT, UP1, 0x80, 0x8 ;  /* 0x000000000008781c */ /* 0x000fe80003f4f018 */
[----:B------:R-:W-:Y:S07]  /*5230*/  PLOP3.LUT P2, PT, P2, PT, PT, 0x8, 0x80 ;  /* 0x000000000080781c */ /* 0x000fee000174e170 */
[----:B------:R-:W-:Y:S11]  /*5240*/  @P0 FSETP.EQ.AND P2, PT, R41, RZ, PT ;  /* 0x000000ff2900020b */ /* 0x000ff60003f42000 */
[----:B------:R-:W-:Y:S02]  /*5250*/  @!UPT UIADD3 URZ, UPT, UPT, URZ, URZ, URZ ;  /* 0x000000fffffff290 */ /* 0x000fe4000fffe0ff */
.L_x_95:
[----:B------:R-:W3:Y:S01]  /*5260*/  SYNCS.PHASECHK.TRANS64.TRYWAIT P0, [UR21+0x60], R4 ;  /* 0x00006004ff0075a7 */ /* 0x000ee20008001115 */
[----:B------:R-:W-:Y:S04]  /*5270*/  ELECT P1, URZ, PT ;  /* 0x0000000000ff782f */ /* 0x000fe80003820000 */
[----:B------:R-:W-:Y:S01]  /*5280*/  PLOP3.LUT P1, PT, P2, P1, PT, 0xf2, 0x2f ;  /* 0x00000000002f781c */ /* 0x000fe20001723e72 */
[----:B------:R-:W-:Y:S01]  /*5290*/  @!UPT UIADD3 URZ, UPT, UPT, URZ, URZ, URZ ;  /* 0x000000fffffff290 */ /* 0x000fe2000fffe0ff */
[----:B---3--:R-:W-:Y:S11]  /*52a0*/  @!P0 BRA `(.L_x_96) ;  /* 0x0000005400ec8947 */ /* 0x008ff60003800000 */
.L_x_186:
[----:B------:R-:W-:Y:S01]  /*52b0*/  @!P1 IADD3 R2, P0, PT, R12, 0x580, RZ ;  /* 0x000005800c029810 */ /* 0x000fe20007f1e0ff */
[----:B------:R-:W-:Y:S01]  /*52c0*/  VOTEU.ALL UP0, P1 ;  /* 0x0000000000ff7886 */ /* 0x000fe20000800000 */
[----:B------:R-:W-:Y:S01]  /*52d0*/  UMOV UR6, 0x0 ;  /* 0x0000000000067882 */ /* 0x000fe20000000000 */
[----:B------:R-:W-:Y:S01]  /*52e0*/  UMOV UR7, 0x10000000 ;  /* 0x1000000000077882 */ /* 0x000fe20000000000 */
[----:B------:R-:W-:Y:S01]  /*52f0*/  @!P1 R2UR UR5, R2 ;  /* 0x00000000020592ca */ /* 0x000fe200000e0000 */
[----:B--2---:R-:W-:Y:S01]  /*5300*/  @!P1 IMAD.X R0, RZ, RZ, R13, P0 ;  /* 0x000000ffff009224 */ /* 0x004fe200000e060d */
[----:B------:R-:W-:Y:S02]  /*5310*/  @!UP0 UIADD3 UR40, UPT, UPT, UR21, 0x200, URZ ;  /* 0x0000020015288890 */ /* 0x000fe4000fffe0ff */
[----:B------:R-:W-:Y:S02]  /*5320*/  @!UP0 UIADD3 UR10, UPT, UPT, UR42, 0x80, URZ ;  /* 0x000000802a0a8890 */ /* 0x000fe4000fffe0ff */
[----:B------:R-:W-:Y:S01]  /*5330*/  @!P1 R2UR UR4, R0 ;  /* 0x00000000000492ca */ /* 0x000fe200000e0000 */
[----:B------:R-:W-:Y:S01]  /*5340*/  @!UP0 UIADD3 UR8, UPT, UPT, UR21, 0x1200, URZ ;  /* 0x0000120015088890 */ /* 0x000fe2000fffe0ff */
[----:B------:R-:W-:Y:S01]  /*5350*/  @!P1 IMAD.MOV.U32 R0, RZ, RZ, 0x2000 ;  /* 0x00002000ff009424 */ /* 0x000fe200078e00ff */
[----:B------:R-:W-:Y:S01]  /*5360*/  VOTEU.ALL UP0, P1 ;  /* 0x0000000000ff7886 */ /* 0x000fe20000800000 */
[----:B------:R-:W-:Y:S01]  /*5370*/  UMOV UR44, UR36 ;  /* 0x00000024002c7c82 */ /* 0x000fe20008000000 */
[----:B------:R-:W-:Y:S01]  /*5380*/  UMOV UR9, UR41 ;  /* 0x0000002900097c82 */ /* 0x000fe20008000000 */
[----:B------:R-:W-:Y:S01]  /*5390*/  UMOV UR11, UR43 ;  /* 0x0000002b000b7c82 */ /* 0x000fe20008000000 */
[----:B------:R-:W-:Y:S01]  /*53a0*/  IMAD.U32 R6, RZ, RZ, UR5 ;  /* 0x00000005ff067e24 */ /* 0x000fe2000f8e00ff */
[----:B------:R-:W-:Y:S05]  /*53b0*/  UMOV UR12, UR36 ;  /* 0x00000024000c7c82 */ /* 0x000fea0008000000 */
[----:B------:R-:W-:Y:S01]  /*53c0*/  IMAD.U32 R7, RZ, RZ, UR4 ;  /* 0x00000004ff077e24 */ /* 0x000fe2000f8e00ff */
[----:B------:R-:W-:Y:S04]  /*53d0*/  @!P1 R2UR UR4, R6 ;  /* 0x00000000060492ca */ /* 0x000fe800000e0000 */
[----:B------:R-:W-:Y:S11]  /*53e0*/  @!P1 R2UR UR5, R7 ;  /* 0x00000000070592ca */ /* 0x000ff600000e0000 */
[----:B------:R-:W-:Y:S02]  /*53f0*/  @!UPT UIADD3 URZ, UPT, UPT, URZ, URZ, URZ ;  /* 0x000000fffffff290 */ /* 0x000fe4000fffe0ff */
[----:B------:R-:W-:Y:S01]  /*5400*/  @!UP0 UTMALDG.3D [UR40], [UR4], desc[UR6] ;  /* 0x00000628040085b4 */ /* 0x000fe20008011000 */
[----:B------:R-:W-:Y:S05]  /*5410*/  VOTEU.ALL UP0, P1 ;  /* 0x0000000000ff7886 */ /* 0x000fea0000800000 */
[----:B------:R2:W-:Y:S01]  /*5420*/  @!UP0 UTMALDG.3D [UR8], [UR4], desc[UR6] ;  /* 0x00000608040085b4 */ /* 0x0005e20008011000 */
[----:B------:R3:W-:Y:S01]  /*5430*/  @!P1 SYNCS.ARRIVE.TRANS64.RED.A0TR RZ, [UR21+0x40], R0 ;  /* 0x00004000ffff99a7 */ /* 0x0007e20008300415 */
[----:B--2---:R-:W-:Y:S09]  /*5440*/  UPRMT UR4, UR47, 0x654, UR41 ;  /* 0x000006542f047896 */ /* 0x004ff20008000029 */
[----:B------:R-:W-:Y:S01]  /*5450*/  SYNCS.ARRIVE.TRANS64.RED.A1T0 RZ, [UR4], RZ ;  /* 0x000000ffffff79a7 */ /* 0x000fe20008100404 */
[----:B------:R-:W2:Y:S02]  /*5460*/  SYNCS.PHASECHK.TRANS64.TRYWAIT P0, [UR21+0x68], R4 ;  /* 0x00006804ff0075a7 */ /* 0x000ea40008001115 */
[----:B--23--:R-:W-:Y:S05]  /*5470*/  @!P0 BRA `(.L_x_97) ;  /* 0x0000005400908947 */ /* 0x00cfea0003800000 */
.L_x_188:
[----:B------:R-:W-:Y:S01]  /*5480*/  @!P1 IADD3 R2, P0, PT, R12, 0x580, RZ ;  /* 0x000005800c029810 */ /* 0x000fe20007f1e0ff */
[----:B------:R-:W-:Y:S01]  /*5490*/  VOTEU.ALL UP0, P1 ;  /* 0x0000000000ff7886 */ /* 0x000fe20000800000 */
[----:B------:R-:W-:Y:S01]  /*54a0*/  UMOV UR6, 0x0 ;  /* 0x0000000000067882 */ /* 0x000fe20000000000 */
[----:B------:R-:W-:Y:S01]  /*54b0*/  UMOV UR7, 0x10000000 ;  /* 0x1000000000077882 */ /* 0x000fe20000000000 */
[----:B------:R-:W-:Y:S01]  /*54c0*/  @!P1 R2UR UR5, R2 ;  /* 0x00000000020592ca */ /* 0x000fe200000e0000 */
[----:B------:R-:W-:Y:S01]  /*54d0*/  @!P1 IMAD.X R0, RZ, RZ, R13, P0 ;  /* 0x000000ffff009224 */ /* 0x000fe200000e060d */
[----:B------:R-:W-:Y:S02]  /*54e0*/  @!UP0 UIADD3 UR34, UPT, UPT, UR42, 0x20, URZ ;  /* 0x000000202a228890 */ /* 0x000fe4000fffe0ff */
[----:B------:R-:W-:Y:S02]  /*54f0*/  @!UP0 UIADD3 UR32, UPT, UPT, UR21, 0x2200, URZ ;  /* 0x0000220015208890 */ /* 0x000fe4000fffe0ff */
[----:B------:R-:W-:Y:S01]  /*5500*/  @!P1 R2UR UR4, R0 ;  /* 0x00000000000492ca */ /* 0x000fe200000e0000 */
[----:B------:R-:W-:Y:S01]  /*5510*/  @!UP0 UIADD3 UR10, UPT, UPT, UR42, 0xa0, URZ ;  /* 0x000000a02a0a8890 */ /* 0x000fe2000fffe0ff */
[----:B------:R-:W-:Y:S01]  /*5520*/  @!P1 IMAD.MOV.U32 R0, RZ, RZ, 0x2000 ;  /* 0x00002000ff009424 */ /* 0x000fe200078e00ff */
[----:B------:R-:W-:Y:S01]  /*5530*/  @!UP0 UIADD3 UR8, UPT, UPT, UR21, 0x3200, URZ ;  /* 0x0000320015088890 */ /* 0x000fe2000fffe0ff */
[----:B------:R-:W-:Y:S01]  /*5540*/  VOTEU.ALL UP0, P1 ;  /* 0x0000000000ff7886 */ /* 0x000fe20000800000 */
[----:B------:R-:W-:Y:S02]  /*5550*/  UMOV UR35, UR43 ;  /* 0x0000002b00237c82 */ /* 0x000fe40008000000 */
[----:B------:R-:W-:Y:S01]  /*5560*/  IMAD.U32 R6, RZ, RZ, UR5 ;  /* 0x00000005ff067e24 */ /* 0x000fe2000f8e00ff */
[----:B------:R-:W-:Y:S01]  /*5570*/  UMOV UR9, UR33 ;  /* 0x0000002100097c82 */ /* 0x000fe20008000000 */
[----:B------:R-:W-:Y:S01]  /*5580*/  UMOV UR11, UR43 ;  /* 0x0000002b000b7c82 */ /* 0x000fe20008000000 */
[----:B------:R-:W-:Y:S03]  /*5590*/  UMOV UR12, UR36 ;  /* 0x00000024000c7c82 */ /* 0x000fe60008000000 */
        /* <DEDUP_REMOVED lines=8> */
[----:B---3--:R-:W-:Y:S09]  /*5620*/  UPRMT UR4, UR47, 0x654, UR33 ;  /* 0x000006542f047896 */ /* 0x008ff20008000021 */
[----:B------:R-:W-:Y:S01]  /*5630*/  SYNCS.ARRIVE.TRANS64.RED.A1T0 RZ, [UR4], RZ ;  /* 0x000000ffffff79a7 */ /* 0x000fe20008100404 */
[----:B------:R-:W3:Y:S02]  /*5640*/  SYNCS.PHASECHK.TRANS64.TRYWAIT P0, [UR21+0x70], R4 ;  /* 0x00007004ff0075a7 */ /* 0x000ee40008001115 */
[----:B---34-:R-:W-:Y:S05]  /*5650*/  @!P0 BRA `(.L_x_98) ;  /* 0x0000005400308947 */ /* 0x018fea0003800000 */
.L_x_190:
[----:B------:R-:W-:Y:S01]  /*5660*/  @!P1 IADD3 R2, P0, PT, R12, 0x580, RZ ;  /* 0x000005800c029810 */ /* 0x000fe20007f1e0ff */
[----:B------:R-:W-:Y:S01]  /*5670*/  VOTEU.ALL UP0, P1 ;  /* 0x0000000000ff7886 */ /* 0x000fe20000800000 */
[----:B------:R-:W-:Y:S01]  /*5680*/  UMOV UR6, 0x0 ;  /* 0x0000000000067882 */ /* 0x000fe20000000000 */
[----:B------:R-:W-:Y:S01]  /*5690*/  UMOV UR7, 0x10000000 ;  /* 0x1000000000077882 */ /* 0x000fe20000000000 */
[----:B------:R-:W-:Y:S01]  /*56a0*/  @!P1 R2UR UR5, R2 ;  /* 0x00000000020592ca */ /* 0x000fe200000e0000 */
[----:B------:R-:W-:Y:S01]  /*56b0*/  @!P1 IMAD.X R0, RZ, RZ, R13, P0 ;  /* 0x000000ffff009224 */ /* 0x000fe200000e060d */
[----:B------:R-:W-:Y:S01]  /*56c0*/  @!UP0 UIADD3 UR26, UPT, UPT, UR42, 0x40, URZ ;  /* 0x000000402a1a8890 */ /* 0x000fe2000fffe0ff */
[----:B------:R-:W-:Y:S01]  /*56d0*/  VIADD R10, R10, 0x1 ;  /* 0x000000010a0a7836 */ /* 0x000fe20000000000 */
        /* <DEDUP_REMOVED lines=10> */
[----:B------:R-:W-:Y:S01]  /*5780*/  UMOV UR11, UR43 ;  /* 0x0000002b000b7c82 */ /* 0x000fe20008000000 */
[----:B------:R-:W-:Y:S02]  /*5790*/  UMOV UR12, UR36 ;  /* 0x00000024000c7c82 */ /* 0x000fe40008000000 */
        /* <DEDUP_REMOVED lines=12> */
.L_x_192:
[----:B------:R-:W-:Y:S01]  /*5860*/  UIADD3 UR26, UPT, UPT, UR14, UR63, URZ ;  /* 0x0000003f0e1a7290 */ /* 0x000fe2000fffe0ff */
[----:B------:R-:W-:Y:S01]  /*5870*/  @!P1 IADD3 R2, P0, PT, R12, 0x580, RZ ;  /* 0x000005800c029810 */ /* 0x000fe20007f1e0ff */
[----:B------:R-:W-:Y:S01]  /*5880*/  UPLOP3.LUT UP3, UPT, UPT, UPT, UPT, 0x80, 0x8 ;  /* 0x000000000008789c */ /* 0x000fe20003f6f070 */
[----:B------:R-:W-:Y:S01]  /*5890*/  R2UR UR24, R82 ;  /* 0x00000000521872ca */ /* 0x000fe200000e0000 */
[----:B------:R-:W-:Y:S01]  /*58a0*/  VOTEU.ALL UP0, P1 ;  /* 0x0000000000ff7886 */ /* 0x000fe20000800000 */
[----:B------:R-:W-:Y:S01]  /*58b0*/  @!P1 R2UR UR5, R2 ;  /* 0x00000000020592ca */ /* 0x000fe200000e0000 */
[----:B------:R-:W-:Y:S01]  /*58c0*/  @!P1 IMAD.X R0, RZ, RZ, R13, P0 ;  /* 0x000000ffff009224 */ /* 0x000fe200000e060d */
[----:B------:R-:W-:Y:S01]  /*58d0*/  UMOV UR6, 0x0 ;  /* 0x0000000000067882 */ /* 0x000fe20000000000 */
[----:B------:R-:W-:Y:S01]  /*58e0*/  UMOV UR7, 0x10000000 ;  /* 0x1000000000077882 */ /* 0x000fe20000000000 */
[----:B------:R-:W-:Y:S01]  /*58f0*/  @!UP0 UIADD3 UR18, UPT, UPT, UR42, 0x60, URZ ;  /* 0x000000602a128890 */ /* 0x000fe2000fffe0ff */
[----:B------:R-:W-:Y:S01]  /*5900*/  ISETP.NE.AND P0, PT, R10, 0x2, PT ;  /* 0x000000020a00780c */ /* 0x000fe20003f05270 */
[----:B------:R-:W-:Y:S01]  /*5910*/  @!UP0 UIADD3 UR16, UPT, UPT, UR21, 0x6200, URZ ;  /* 0x0000620015108890 */ /* 0x000fe2000fffe0ff */
[----:B------:R-:W-:Y:S01]  /*5920*/  @!P1 R2UR UR4, R0 ;  /* 0x00000000000492ca */ /* 0x000fe200000e0000 */
[----:B------:R-:W-:Y:S01]  /*5930*/  @!UP0 UIADD3 UR17, UPT, UPT, UR21, 0x58, URZ ;  /* 0x0000005815118890 */ /* 0x000fe2000fffe0ff */
[----:B------:R-:W-:Y:S01]  /*5940*/  SEL R0, RZ, 0x1, P0 ;  /* 0x00000001ff007807 */ /* 0x000fe20000000000 */
[----:B------:R-:W-:Y:S01]  /*5950*/  @!UP0 UIADD3 UR10, UPT, UPT, UR42, 0xe0, URZ ;  /* 0x000000e02a0a8890 */ /* 0x000fe2000fffe0ff */
[----:B------:R-:W-:Y:S01]  /*5960*/  LOP3.LUT R11, R11, 0x1, RZ, 0x3c, !PT ;  /* 0x000000010b0b7812 */ /* 0x000fe200078e3cff */
[----:B------:R-:W-:Y:S01]  /*5970*/  @!UP0 UIADD3 UR8, UPT, UPT, UR21, 0x7200, URZ ;  /* 0x0000720015088890 */ /* 0x000fe2000fffe0ff */
[----:B--2---:R-:W-:Y:S01]  /*5980*/  IMAD.U32 R4, RZ, RZ, UR5 ;  /* 0x00000005ff047e24 */ /* 0x004fe2000f8e00ff */
[----:B------:R-:W-:Y:S01]  /*5990*/  VOTEU.ALL UP0, P1 ;  /* 0x0000000000ff7886 */ /* 0x000fe20000800000 */
[----:B------:R-:W-:Y:S01]  /*59a0*/  UMOV UR19, UR43 ;  /* 0x0000002b00137c82 */ /* 0x000fe20008000000 */
[----:B------:R-:W-:Y:S01]  /*59b0*/  UMOV UR20, UR36 ;  /* 0x0000002400147c82 */ /* 0x000fe20008000000 */
[----:B------:R-:W-:Y:S01]  /*59c0*/  UMOV UR11, UR43 ;  /* 0x0000002b000b7c82 */ /* 0x000fe20008000000 */
[----:B------:R-:W-:Y:S01]  /*59d0*/  UMOV UR12, UR36 ;  /* 0x00000024000c7c82 */ /* 0x000fe20008000000 */
[----:B------:R-:W-:Y:S01]  /*59e0*/  UMOV UR9, UR17 ;  /* 0x0000001100097c82 */ /* 0x000fe20008000000 */
[----:B------:R-:W-:Y:S01]  /*59f0*/  IMAD.U32 R5, RZ, RZ, UR4 ;  /* 0x00000004ff057e24 */ /* 0x000fe2000f8e00ff */
[----:B------:R-:W-:Y:S01]  /*5a00*/  @!P1 R2UR UR4, R4 ;  /* 0x00000000040492ca */ /* 0x000fe200000e0000 */
[----:B------:R-:W-:Y:S01]  /*5a10*/  UIADD3 UR27, UPT, UPT, UR13, UR24, URZ ;  /* 0x000000180d1b7290 */ /* 0x000fe2000fffe0ff */
[----:B------:R-:W-:Y:S01]  /*5a20*/  LOP3.LUT R9, R9, R0, RZ, 0x3c, !PT ;  /* 0x0000000009097212 */ /* 0x000fe200078e3cff */
[----:B------:R-:W-:Y:S01]  /*5a30*/  UMOV UR36, UR29 ;  /* 0x0000001d00247c82 */ /* 0x000fe20008000000 */
[----:B------:R-:W-:Y:S02]  /*5a40*/  @!P1 R2UR UR5, R5 ;  /* 0x00000000050592ca */ /* 0x000fe400000e0000 */
[----:B------:R-:W-:Y:S11]  /*5a50*/  SEL R10, R10, RZ, P0 ;  /* 0x000000ff0a0a7207 */ /* 0x000ff60000000000 */
[----:B------:R2:W-:Y:S01]  /*5a60*/  @!UP0 UTMALDG.3D [UR16], [UR4], desc[UR6] ;  /* 0x00000610040085b4 */ /* 0x0005e20008011000 */
[----:B------:R-:W-:Y:S05]  /*5a70*/  VOTEU.ALL UP0, P1 ;  /* 0x0000000000ff7886 */ /* 0x000fea0000800000 */
[----:B------:R2:W-:Y:S01]  /*5a80*/  @!UP0 UTMALDG.3D [UR8], [UR4], desc[UR6] ;  /* 0x00000608040085b4 */ /* 0x0005e20008011000 */
[----:B------:R2:W-:Y:S01]  /*5a90*/  @!P1 SYNCS.ARRIVE.TRANS64.RED.A0TR RZ, [UR21+0x58], R3 ;  /* 0x00005803ffff99a7 */ /* 0x0005e20008300415 */
[----:B------:R-:W-:Y:S01]  /*5aa0*/  SYNCS.ARRIVE.TRANS64.RED.A1T0 RZ, [UR39], RZ ;  /* 0x000000ffffff79a7 */ /* 0x000fe20008100427 */
[----:B------:R-:W-:Y:S05]  /*5ab0*/  BRA.U UP2, `(.L_x_100) ;  /* 0xffffffed02e47547 */ /* 0x000fea000b83ffff */
[----:B--2---:R-:W-:-:S04]  /*5ac0*/  SHF.L.U32 R3, R11, 0x1f, RZ ;  /* 0x0000001f0b037819 */ /* 0x004fc800000006ff */
[----:B------:R-:W2:Y:S02]  /*5ad0*/  SYNCS.PHASECHK.TRANS64.TRYWAIT P0, [UR21+0x60], R3 ;  /* 0x00006003ff0075a7 */ /* 0x000ea40008001115 */
[----:B--2---:R-:W-:Y:S05]  /*5ae0*/  @!P0 BRA `(.L_x_101) ;  /* 0x00000050003c8947 */ /* 0x004fea0003800000 */
.L_x_194:
[----:B------:R-:W3:Y:S02]  /*5af0*/  SYNCS.PHASECHK.TRANS64.TRYWAIT P0, [UR21+0x68], R3 ;  /* 0x00006803ff0075a7 */ /* 0x000ee40008001115 */
[----:B---3--:R-:W-:Y:S05]  /*5b00*/  @!P0 BRA `(.L_x_102) ;  /* 0x00000050004c8947 */ /* 0x008fea0003800000 */
.L_x_196:
[----:B------:R-:W3:Y:S02]  /*5b10*/  SYNCS.PHASECHK.TRANS64.TRYWAIT P0, [UR21+0x70], R3 ;  /* 0x00007003ff0075a7 */ /* 0x000ee40008001115 */
[----:B---3--:R-:W-:Y:S05]  /*5b20*/  @!P0 BRA `(.L_x_103) ;  /* 0x00000050005c8947 */ /* 0x008fea0003800000 */
.L_x_198:
[----:B--2---:R-:W-:-:S07]  /*5b30*/  MOV R0, UR21 ;  /* 0x0000001500007c02 */ /* 0x004fce0008000f00 */
.L_x_104:
[----:B--2---:R-:W-:-:S04]  /*5b40*/  SHF.L.U32 R3, R11, 0x1f, RZ ;  /* 0x0000001f0b037819 */ /* 0x004fc800000006ff */
[----:B------:R2:W3:Y:S03]  /*5b50*/  SYNCS.PHASECHK.TRANS64.TRYWAIT P0, [R0+URZ+0x78], R3 ;  /* 0x00007803000075a7 */ /* 0x0004e600080011ff */
[----:B---3--:R-:W-:Y:S05]  /*5b60*/  @!P0 NANOSLEEP.SYNCS 0x989680 ;  /* 0x009896800000895d */ /* 0x008fea0003900000 */
[----:B------:R-:W3:Y:S02]  /*5b70*/  @!P0 SYNCS.PHASECHK.TRANS64 P0, [R0+URZ+0x78], R3 ;  /* 0x00007803000085a7 */ /* 0x000ee400080010ff */
[----:B-1-3--:R-:W-:Y:S05]  /*5b80*/  @P0 EXIT ;  /* 0x000000000000094d */ /* 0x00afea0003800000 */
[----:B------:R-:W-:Y:S05]  /*5b90*/  BRA `(.L_x_104) ;  /* 0xfffffffc00e87947 */ /* 0x000fea000383ffff */
.L_x_89:
[----:B------:R-:W-:-:S06]  /*5ba0*/  UISETP.GE.AND UP0, UPT, UR20, 0x4, UPT ;  /* 0x000000041400788c */ /* 0x000fcc000bf06270 */
[----:B------:R-:W-:-:S13]  /*5bb0*/  PLOP3.LUT P0, PT, PT, PT, UP0, 0x80, 0x8 ;  /* 0x000000000008781c */ /* 0x000fda0003f0f008 */
[----:B-1----:R-:W-:Y:S05]  /*5bc0*/  @!P0 EXIT ;  /* 0x000000000000894d */ /* 0x002fea0003800000 */
[----:B------:R-:W-:Y:S01]  /*5bd0*/  BAR.SYNC.DEFER_BLOCKING 0x6, 0xa0 ;  /* 0x0182800000007b1d */ /* 0x000fe20000010000 */
[C---:B------:R-:W-:Y:S01]  /*5be0*/  IMAD.SHL.U32 R3, R94.reuse, 0x20, RZ ;  /* 0x000000205e037824 */ /* 0x040fe200078e00ff */
[C---:B------:R-:W-:Y:S01]  /*5bf0*/  SHF.L.U32 R2, R94.reuse, 0x2, RZ ;  /* 0x000000025e027819 */ /* 0x040fe200000006ff */
[C---:B------:R-:W-:Y:S01]  /*5c00*/  IMAD.SHL.U32 R8, R81.reuse, 0x400, RZ ;  /* 0x0000040051087824 */ /* 0x040fe200078e00ff */
[C---:B------:R-:W-:Y:S01]  /*5c10*/  LOP3.LUT R95, R94.reuse, 0x60, RZ, 0xc0, !PT ;  /* 0x000000605e5f7812 */ /* 0x040fe200078ec0ff */
[----:B------:R-:W-:Y:S01]  /*5c20*/  IMAD.SHL.U32 R4, R81, 0x200000, RZ ;  /* 0x0020000051047824 */ /* 0x000fe200078e00ff */
[----:B------:R-:W-:Y:S02]  /*5c30*/  UMOV UR43, 0x400 ;  /* 0x00000400002b7882 */ /* 0x000fe40000000000 */
[----:B------:R-:W1:Y:S01]  /*5c40*/  LDC.64 R78, c[0x0][0x8b0] ;  /* 0x00022c00ff4e7b82 */ /* 0x000e620000000a00 */
[----:B------:R-:W-:Y:S01]  /*5c50*/  ULEA UR43, UR47, UR43, 0x18 ;  /* 0x0000002b2f2b7291 */ /* 0x000fe2000f8ec0ff */
[C---:B------:R-:W-:Y:S01]  /*5c60*/  LOP3.LUT R93, R3.reuse, 0xb20, RZ, 0xc0, !PT ;  /* 0x00000b20035d7812 */ /* 0x040fe200078ec0ff */
[----:B------:R-:W2:Y:S01]  /*5c70*/  LDCU.64 UR6, c[0x0][0x890] ;  /* 0x00011200ff0677ac */ /* 0x000ea20008000a00 */
[----:B------:R-:W-:Y:S01]  /*5c80*/  LOP3.LUT R3, R3, 0xc0, RZ, 0xc0, !PT ;  /* 0x000000c003037812 */ /* 0x000fe200078ec0ff */
[----:B------:R-:W-:Y:S01]  /*5c90*/  IMAD.U32 R37, R94, 0x10000, RZ ;  /* 0x000100005e257824 */ /* 0x000fe200078e00ff */
[----:B------:R-:W-:Y:S01]  /*5ca0*/  LOP3.LUT R93, R93, 0x400, R8, 0xf8, !PT ;  /* 0x000004005d5d7812 */ /* 0x000fe200078ef808 */
[----:B------:R-:W-:Y:S01]  /*5cb0*/  UIADD3 UR4, UPT, UPT, UR43, 0x200, URZ ;  /* 0x000002002b047890 */ /* 0x000fe2000fffe0ff */
[----:B------:R-:W3:Y:S01]  /*5cc0*/  LDC.64 R76, c[0x0][0x8a8] ;  /* 0x00022a00ff4c7b82 */ /* 0x000ee20000000a00 */
[----:B------:R-:W-:Y:S01]  /*5cd0*/  LOP3.LUT R2, R3, 0x18, R2, 0xf8, !PT ;  /* 0x0000001803027812 */ /* 0x000fe200078ef802 */
[----:B------:R-:W-:Y:S01]  /*5ce0*/  HFMA2 R36, -RZ, RZ, 0, 0 ;  /* 0x00000000ff247431 */ /* 0x000fe200000001ff */
[----:B------:R-:W-:Y:S01]  /*5cf0*/  LOP3.LUT R4, R4, 0x200000, RZ, 0xc0, !PT ;  /* 0x0020000004047812 */ /* 0x000fe200078ec0ff */
[----:B------:R-:W-:Y:S01]  /*5d00*/  IMAD.MOV.U32 R90, RZ, RZ, 0x1 ;  /* 0x00000001ff5a7424 */ /* 0x000fe200078e00ff */
[----:B------:R-:W-:-:S02]  /*5d10*/  LOP3.LUT R93, R93, R2, RZ, 0xfc, !PT ;  /* 0x000000025d5d7212 */ /* 0x000fc400078efcff */
[----:B------:R-:W-:Y:S02]  /*5d20*/  CS2R R88, SRZ ;  /* 0x0000000000587805 */ /* 0x000fe4000001ff00 */
[----:B------:R-:W-:Y:S01]  /*5d30*/  MOV R84, UR4 ;  /* 0x0000000400547c02 */ /* 0x000fe20008000f00 */
[----:B------:R-:W-:Y:S01]  /*5d40*/  IMAD.MOV.U32 R86, RZ, RZ, RZ ;  /* 0x000000ffff567224 */ /* 0x000fe200078e00ff */
[----:B------:R-:W4:Y:S01]  /*5d50*/  LDS R0, [UR43+0x140] ;  /* 0x0001402bff007984 */ /* 0x000f220008000800 */
[----:B------:R-:W-:Y:S01]  /*5d60*/  LOP3.LUT R92, R94, 0x2, RZ, 0xc0, !PT ;  /* 0x000000025e5c7812 */ /* 0x000fe200078ec0ff */
[----:B------:R-:W1:Y:S01]  /*5d70*/  LDCU UR60, c[0x0][0x370] ;  /* 0x00006e00ff3c77ac */ /* 0x000e620008000800 */
[----:B------:R-:W-:Y:S01]  /*5d80*/  LOP3.LUT R37, R4, 0x400000, R37, 0xf8, !PT ;  /* 0x0040000004257812 */ /* 0x000fe200078ef825 */
[----:B------:R-:W-:Y:S01]  /*5d90*/  IMAD R93, R93, 0x2, R84 ;  /* 0x000000025d5d7824 */ /* 0x000fe200078e0254 */
[----:B------:R-:W-:Y:S01]  /*5da0*/  LOP3.LUT R94, R94, 0x4, RZ, 0xc0, !PT ;  /* 0x000000045e5e7812 */ /* 0x000fe200078ec0ff */
[----:B--2---:R-:W-:Y:S01]  /*5db0*/  IMAD.U32 R97, RZ, RZ, UR6 ;  /* 0x00000006ff617e24 */ /* 0x004fe2000f8e00ff */
[----:B------:R-:W2:Y:S01]  /*5dc0*/  LDCU UR42, c[0x0][0xb0c] ;  /* 0x00016180ff2a77ac */ /* 0x000ea20008000800 */
[----:B------:R-:W-:-:S02]  /*5dd0*/  IMAD.U32 R96, RZ, RZ, UR7 ;  /* 0x00000007ff607e24 */ /* 0x000fc4000f8e00ff */
[--C-:B------:R-:W-:Y:S01]  /*5de0*/  IMAD R92, R92, -0x10, R93.reuse ;  /* 0xfffffff05c5c7824 */ /* 0x100fe200078e025d */
[----:B------:R-:W1:Y:S01]  /*5df0*/  LDCU UR39, c[0x0][0xb30] ;  /* 0x00016600ff2777ac */ /* 0x000e620008000800 */
[----:B------:R-:W-:Y:S01]  /*5e00*/  IMAD R91, R94, -0x10, R93 ;  /* 0xfffffff05e5b7824 */ /* 0x000fe200078e025d */
[----:B------:R-:W1:Y:S01]  /*5e10*/  LDCU.64 UR54, c[0x0][0x888] ;  /* 0x00011100ff3677ac */ /* 0x000e620008000a00 */
[----:B------:R-:W1:Y:S01]  /*5e20*/  LDCU.64 UR40, c[0x0][0xb28] ;  /* 0x00016500ff2877ac */ /* 0x000e620008000a00 */
[----:B------:R-:W1:Y:S01]  /*5e30*/  LDCU.128 UR56, c[0x0][0xb10] ;  /* 0x00016200ff3877ac */ /* 0x000e620008000c00 */
[----:B------:R-:W1:Y:S01]  /*5e40*/  LDCU UR53, c[0x0][0x374] ;  /* 0x00006e80ff3577ac */ /* 0x000e620008000800 */
[----:B------:R-:W-:Y:S01]  /*5e50*/  UMOV UR52, URZ ;  /* 0x000000ff00347c82 */ /* 0x000fe20008000000 */
[----:B------:R-:W-:Y:S01]  /*5e60*/  UMOV UR46, URZ ;  /* 0x000000ff002e7c82 */ /* 0x000fe20008000000 */
[----:B-1234-:R-:W-:-:S07]  /*5e70*/  IMAD.IADD R37, R0, 0x1, R37 ;  /* 0x0000000100257824 */ /* 0x01efce00078e0225 */
.L_x_148:
[----:B------:R-:W-:Y:S02]  /*5e80*/  LEA R3, R86, UR43, 0x3 ;  /* 0x0000002b56037c11 */ /* 0x000fe4000f8e18ff */
[----:B------:R-:W-:Y:S02]  /*5e90*/  SHF.L.U32 R0, R88, 0x1f, RZ ;  /* 0x0000001f58007819 */ /* 0x000fe400000006ff */
[----:B------:R-:W-:Y:S02]  /*5ea0*/  LEA R5, R86, UR43, 0x4 ;  /* 0x0000002b56057c11 */ /* 0x000fe4000f8e20ff */
[----:B-1----:R-:W1:Y:S02]  /*5eb0*/  SYNCS.PHASECHK.TRANS64.TRYWAIT P0, [R3+URZ+0x90], R0 ;  /* 0x00009000030075a7 */ /* 0x002e6400080011ff */
[----:B-12---:R-:W-:Y:S05]  /*5ec0*/  @!P0 BRA `(.L_x_105) ;  /* 0x0000004c008c8947 */ /* 0x006fea0003800000 */
.L_x_199:
[----:B------:R-:W2:Y:S01]  /*5ed0*/  LDS.128 R4, [R5+0x120] ;  /* 0x0001200005047984 */ /* 0x000ea20000000c00 */
        /* <DEDUP_REMOVED lines=10> */
[----:B------:R-:W-:Y:S01]  /*5f80*/  PLOP3.LUT P0, PT, PT, PT, UP1, 0x80, 0x8 ;  /* 0x000000000008781c */ /* 0x000fe20003f0f018 */
[----:B------:R-:W-:Y:S11]  /*5f90*/  UP2UR UR62, UPR, URZ, 0x2 ;  /* 0x00000002ff3e7883 */ /* 0x000ff60008000000 */
[----:B------:R-:W-:Y:S01]  /*5fa0*/  @!UPT UIADD3 URZ, UPT, UPT, URZ, URZ, URZ ;  /* 0x000000fffffff290 */ /* 0x000fe2000fffe0ff */
[----:B-1----:R-:W-:Y:S02]  /*5fb0*/  @P0 SHF.R.U32.HI R0, RZ, 0x10, R5 ;  /* 0x00000010ff000819 */ /* 0x002fe40000011605 */
        /* <DEDUP_REMOVED lines=12> */
[----:B------:R-:W2:Y:S01]  /*6080*/  LDCU UR12, c[0x0][0xb20] ;  /* 0x00016400ff0c77ac */ /* 0x000ea20008000800 */
[----:B------:R-:W-:Y:S02]  /*6090*/  UIMAD.WIDE.U32 UR4, UR53, UR59, URZ ;  /* 0x0000003b350472a5 */ /* 0x000fe4000f8e00ff */
[----:B------:R-:W-:Y:S02]  /*60a0*/  UIMAD.WIDE.U32 UR6, UR60, UR56, URZ ;  /* 0x000000383c0672a5 */ /* 0x000fe4000f8e00ff */
[----:B------:R-:W-:Y:S02]  /*60b0*/  UISETP.NE.AND UP0, UPT, UR58, 0x1, UPT ;  /* 0x000000013a00788c */ /* 0x000fe4000bf05270 */
[----:B------:R-:W-:Y:S02]  /*60c0*/  UIMAD.WIDE.U32 UR8, UR37, UR59, URZ ;  /* 0x0000003b250872a5 */ /* 0x000fe4000f8e00ff */
[----:B------:R-:W-:Y:S02]  /*60d0*/  UIMAD.WIDE.U32 UR10, UR38, UR56, URZ ;  /* 0x00000038260a72a5 */ /* 0x000fe4000f8e00ff */
[----:B------:R-:W-:Y:S02]  /*60e0*/  UISETP.NE.AND UP1, UPT, UR42, 0x1, UPT ;  /* 0x000000012a00788c */ /* 0x000fe4000bf25270 */
[----:B------:R-:W-:Y:S01]  /*60f0*/  UISETP.NE.AND UP2, UPT, UR45, 0x1, UPT ;  /* 0x000000012d00788c */ /* 0x000fe2000bf45270 */
[----:B------:R-:W-:Y:S02]  /*6100*/  UMOV UR4, UR5 ;  /* 0x0000000500047c82 */ /* 0x000fe40008000000 */
[----:B--2---:R-:W-:Y:S03]  /*6110*/  USHF.R.U32.HI UR5, URZ, UR12, UR4 ;  /* 0x0000000cff057299 */ /* 0x004fe60008011604 */
[----:B------:R-:W-:Y:S02]  /*6120*/  UMOV UR4, UR7 ;  /* 0x0000000700047c82 */ /* 0x000fe40008000000 */
[----:B------:R-:W-:Y:S02]  /*6130*/  USHF.R.U32.HI UR7, URZ, UR57, UR4 ;  /* 0x00000039ff077299 */ /* 0x000fe40008011604 */
[----:B------:R-:W-:Y:S02]  /*6140*/  USEL UR4, UR53, UR5, !UP0 ;  /* 0x0000000535047287 */ /* 0x000fe4000c000000 */
[----:B------:R-:W-:Y:S01]  /*6150*/  USEL UR7, UR60, UR7, !UP1 ;  /* 0x000000073c077287 */ /* 0x000fe2000c800000 */
[----:B------:R-:W-:Y:S01]  /*6160*/  UMOV UR5, UR9 ;  /* 0x0000000900057c82 */ /* 0x000fe20008000000 */
[----:B------:R-:W-:Y:S02]  /*6170*/  UIMAD.WIDE.U32 UR8, UR4, UR40, URZ ;  /* 0x00000028040872a5 */ /* 0x000fe4000f8e00ff */
[----:B------:R-:W-:Y:S03]  /*6180*/  USHF.R.U32.HI UR6, URZ, UR12, UR5 ;  /* 0x0000000cff067299 */ /* 0x000fe60008011605 */
[----:B------:R-:W-:Y:S01]  /*6190*/  UMOV UR5, UR11 ;  /* 0x0000000b00057c82 */ /* 0x000fe20008000000 */
[----:B------:R-:W-:Y:S02]  /*61a0*/  UIMAD.WIDE.U32 UR10, UR7, UR40, URZ ;  /* 0x00000028070a72a5 */ /* 0x000fe4000f8e00ff */
[----:B------:R-:W-:Y:S02]  /*61b0*/  USHF.R.U32.HI UR12, URZ, UR57, UR5 ;  /* 0x00000039ff0c7299 */ /* 0x000fe40008011605 */
[----:B------:R-:W-:Y:S01]  /*61c0*/  USEL UR6, UR37, UR6, !UP0 ;  /* 0x0000000625067287 */ /* 0x000fe2000c000000 */
[----:B------:R-:W-:Y:S02]  /*61d0*/  UMOV UR5, UR9 ;  /* 0x0000000900057c82 */ /* 0x000fe40008000000 */
[----:B------:R-:W-:Y:S01]  /*61e0*/  UMOV UR10, UR11 ;  /* 0x0000000b000a7c82 */ /* 0x000fe20008000000 */
[----:B------:R-:W-:Y:S02]  /*61f0*/  @UP2 USHF.R.U32.HI UR4, URZ, UR41, UR5 ;  /* 0x00000029ff042299 */ /* 0x000fe40008011605 */
[----:B------:R-:W-:Y:S02]  /*6200*/  @UP2 USHF.R.U32.HI UR7, URZ, UR41, UR10 ;  /* 0x00000029ff072299 */ /* 0x000fe4000801160a */
[----:B------:R-:W-:Y:S02]  /*6210*/  UIMAD UR4, UR45, UR4, URZ ;  /* 0x000000042d0472a4 */ /* 0x000fe4000f8e02ff */
[----:B------:R-:W-:Y:S02]  /*6220*/  UIMAD.WIDE.U32 UR10, UR6, UR40, URZ ;  /* 0x00000028060a72a5 */ /* 0x000fe4000f8e00ff */
[----:B------:R-:W-:Y:S02]  /*6230*/  USEL UR5, UR38, UR12, !UP1 ;  /* 0x0000000c26057287 */ /* 0x000fe4000c800000 */
[----:B------:R-:W-:Y:S02]  /*6240*/  UIMAD UR8, UR45, UR7, URZ ;  /* 0x000000072d0872a4 */ /* 0x000fe4000f8e02ff */
[----:B------:R-:W-:Y:S03]  /*6250*/  UISETP.GE.AND UP0, UPT, UR6, UR4, UPT ;  /* 0x000000040600728c */ /* 0x000fe6000bf06270 */
[----:B------:R-:W-:Y:S01]  /*6260*/  UMOV UR4, UR11 ;  /* 0x0000000b00047c82 */ /* 0x000fe20008000000 */
[----:B------:R-:W-:Y:S02]  /*6270*/  UISETP.GE.OR UP0, UPT, UR5, UR8, UP0 ;  /* 0x000000080500728c */ /* 0x000fe40008706670 */
[----:B------:R-:W-:Y:S02]  /*6280*/  USHF.R.U32.HI UR4, URZ, UR41, UR4 ;  /* 0x00000029ff047299 */ /* 0x000fe40008011604 */
[----:B------:R-:W-:Y:S02]  /*6290*/  UIMAD.WIDE.U32 UR8, UR5, UR40, URZ ;  /* 0x00000028050872a5 */ /* 0x000fe4000f8e00ff */
[----:B------:R-:W-:Y:S02]  /*62a0*/  USEL UR11, UR6, UR4, !UP2 ;  /* 0x00000004060b7287 */ /* 0x000fe4000d000000 */
[----:B------:R-:W-:Y:S02]  /*62b0*/  UIADD3 UR8, UPT, UPT, -UR5, URZ, URZ ;  /* 0x000000ff05087290 */ /* 0x000fe4000fffe1ff */
[----:B------:R-:W-:Y:S01]  /*62c0*/  UIADD3 UR10, UPT, UPT, -UR11, URZ, URZ ;  /* 0x000000ff0b0a7290 */ /* 0x000fe2000fffe1ff */
[----:B------:R-:W-:Y:S01]  /*62d0*/  @!UP0 UMOV UR4, UR9 ;  /* 0x0000000900048c82 */ /* 0x000fe20008000000 */
[----:B------:R-:W-:Y:S02]  /*62e0*/  UIADD3 UR9, UPT, UPT, -UR6, URZ, URZ ;  /* 0x000000ff06097290 */ /* 0x000fe4000fffe1ff */
[----:B------:R-:W-:Y:S02]  /*62f0*/  @!UP0 USHF.R.U32.HI UR4, URZ, UR41, UR4 ;  /* 0x00000029ff048299 */ /* 0x000fe40008011604 */
[----:B------:R-:W-:Y:S02]  /*6300*/  UIMAD UR10, UR45, UR10, UR6 ;  /* 0x0000000a2d0a72a4 */ /* 0x000fe4000f8e0206 */
[----:B------:R-:W-:Y:S04]  /*6310*/  @!UP0 USEL UR4, UR5, UR4, !UP2 ;  /* 0x0000000405048287 */ /* 0x000fe8000d000000 */
[----:B------:R-:W-:Y:S02]  /*6320*/  @!UP0 UIMAD UR10, UR7, UR10, UR4 ;  /* 0x0000000a070a82a4 */ /* 0x000fe4000f8e0204 */
[----:B------:R-:W-:Y:S02]  /*6330*/  @!UP0 UIADD3 UR11, UPT, UPT, UR11, -UR4, URZ ;  /* 0x800000040b0b8290 */ /* 0x000fe4000fffe0ff */
[----:B------:R-:W-:Y:S02]  /*6340*/  UIMAD UR7, UR42, UR8, UR38 ;  /* 0x000000082a0772a4 */ /* 0x000fe4000f8e0226 */
[----:B------:R-:W-:Y:S02]  /*6350*/  @!UP0 UIMAD UR6, UR11, UR45, UR5 ;  /* 0x0000002d0b0682a4 */ /* 0x000fe4000f8e0205 */
[----:B------:R-:W-:Y:S01]  /*6360*/  UIMAD UR4, UR58, UR9, UR37 ;  /* 0x000000093a0472a4 */ /* 0x000fe2000f8e0225 */
[----:B------:R-:W-:Y:S02]  /*6370*/  @!UP0 UMOV UR5, UR10 ;  /* 0x0000000a00058c82 */ /* 0x000fe40008000000 */
[----:B------:R-:W-:Y:S02]  /*6380*/  UIMAD UR38, UR5, UR42, UR7 ;  /* 0x0000002a052672a4 */ /* 0x000fe4000f8e0207 */
[----:B------:R-:W-:Y:S11]  /*6390*/  UIMAD UR37, UR6, UR58, UR4 ;  /* 0x0000003a062572a4 */ /* 0x000ff6000f8e0204 */
[----:B------:R-:W-:Y:S01]  /*63a0*/  @!UPT UIADD3 URZ, UPT, UPT, URZ, URZ, URZ ;  /* 0x000000fffffff290 */ /* 0x000fe2000fffe0ff */
.L_x_106:
[----:B------:R-:W-:Y:S01]  /*63b0*/  UISETP.NE.AND UP0, UPT, UR39, 0x1, UPT ;  /* 0x000000012700788c */ /* 0x000fe2000bf05270 */
[----:B------:R-:W-:Y:S01]  /*63c0*/  LOP3.LUT P0, RZ, R84, 0x1b0, RZ, 0xc0, !PT ;  /* 0x000001b054ff7812 */ /* 0x000fe2000780c0ff */
[----:B------:R-:W-:Y:S01]  /*63d0*/  USHF.L.U32 UR50, UR26, 0x6, URZ ;  /* 0x000000061a327899 */ /* 0x000fe200080006ff */
[----:B------:R-:W-:Y:S01]  /*63e0*/  BSSY.RECONVERGENT B6, `(.L_x_107) ;  /* 0x0000034000067945 */ /* 0x000fe20003800200 */
[----:B------:R-:W-:Y:S01]  /*63f0*/  USHF.L.U32 UR49, UR27, 0x8, URZ ;  /* 0x000000081b317899 */ /* 0x000fe200080006ff */
[----:B------:R-:W-:Y:S06]  /*6400*/  IADD3 R86, PT, PT, R86, 0x1, RZ ;  /* 0x0000000156567810 */ /* 0x000fec0007ffe0ff */
[----:B------:R-:W2:Y:S01]  /*6410*/  @!UP0 LDCU.128 UR12, c[0x0][0xb10] ;  /* 0x00016200ff0c87ac */ /* 0x000ea20008000c00 */
[----:B------:R-:W3:Y:S01]  /*6420*/  @!UP0 LDCU UR5, c[0x0][0xb0c] ;  /* 0x00016180ff0587ac */ /* 0x000ee20008000800 */
[----:B------:R-:W4:Y:S01]  /*6430*/  @!UP0 LDCU UR10, c[0x0][0xb20] ;  /* 0x00016400ff0a87ac */ /* 0x000f220008000800 */
[----:B--2---:R-:W-:Y:S02]  /*6440*/  UIMAD.WIDE.U32 UR8, UR38, UR12, URZ ;  /* 0x0000000c260872a5 */ /* 0x004fe4000f8e00ff */
[----:B------:R-:W-:Y:S02]  /*6450*/  UIMAD.WIDE.U32 UR6, UR37, UR15, URZ ;  /* 0x0000000f250672a5 */ /* 0x000fe4000f8e00ff */
[----:B------:R-:W-:Y:S03]  /*6460*/  @!UP0 UISETP.NE.AND UP1, UPT, UR14, 0x1, UPT ;  /* 0x000000010e00888c */ /* 0x000fe6000bf25270 */
[----:B------:R-:W-:Y:S01]  /*6470*/  @!UP0 UMOV UR4, UR9 ;  /* 0x0000000900048c82 */ /* 0x000fe20008000000 */
[----:B---3--:R-:W-:Y:S02]  /*6480*/  @!UP0 UISETP.NE.AND UP2, UPT, UR5, 0x1, UPT ;  /* 0x000000010500888c */ /* 0x008fe4000bf45270 */
[----:B------:R-:W-:Y:S01]  /*6490*/  @!UP0 USHF.R.U32.HI UR4, URZ, UR13, UR4 ;  /* 0x0000000dff048299 */ /* 0x000fe20008011604 */
[----:B------:R-:W-:Y:S02]  /*64a0*/  @!UP0 UMOV UR6, UR7 ;  /* 0x0000000700068c82 */ /* 0x000fe40008000000 */
[----:B----4-:R-:W-:Y:S02]  /*64b0*/  @!UP0 USHF.R.U32.HI UR6, URZ, UR10, UR6 ;  /* 0x0000000aff068299 */ /* 0x010fe40008011606 */
[----:B------:R-:W-:Y:S02]  /*64c0*/  @!UP0 USEL UR7, UR38, UR4, !UP2 ;  /* 0x0000000426078287 */ /* 0x000fe4000d000000 */
[----:B------:R-:W-:Y:S04]  /*64d0*/  @!UP0 USEL UR6, UR37, UR6, !UP1 ;  /* 0x0000000625068287 */ /* 0x000fe8000c800000 */
[----:B------:R-:W-:Y:S02]  /*64e0*/  @!UP0 UIADD3 UR4, UPT, UPT, -UR7, UR6, URZ ;  /* 0x0000000607048290 */ /* 0x000fe4000fffe1ff */
[----:B------:R-:W-:Y:S02]  /*64f0*/  @!UP0 UIADD3 UR6, UPT, UPT, UR7, -UR6, URZ ;  /* 0x8000000607068290 */ /* 0x000fe4000fffe0ff */
[----:B------:R-:W-:Y:S02]  /*6500*/  @!UP0 UIMAD UR38, UR4, UR5, UR38 ;  /* 0x00000005042682a4 */ /* 0x000fe4000f8e0226 */
[----:B------:R-:W-:Y:S01]  /*6510*/  @!UP0 UIMAD UR37, UR6, UR14, UR37 ;  /* 0x0000000e062582a4 */ /* 0x000fe2000f8e0225 */
[----:B------:R-:W-:Y:S11]  /*6520*/  @!P0 BRA `(.L_x_108) ;  /* 0x00000000007c8947 */ /* 0x000ff60003800000 */
[----:B------:R-:W2:Y:S01]  /*6530*/  LDCU.64 UR8, c[0x4][0x80] ;  /* 0x01001000ff0877ac */ /* 0x000ea20008000a00 */
[----:B------:R-:W-:Y:S01]  /*6540*/  MOV R2, 0x0 ;  /* 0x0000000000027802 */ /* 0x000fe20000000f00 */
[----:B------:R-:W-:Y:S02]  /*6550*/  HFMA2 R12, -RZ, RZ, 0, 5.9604644775390625e-08 ;  /* 0x00000001ff0c7431 */ /* 0x000fe400000001ff */
[----:B------:R-:W-:Y:S01]  /*6560*/  IMAD.MOV.U32 R8, RZ, RZ, 0x70 ;  /* 0x00000070ff087424 */ /* 0x000fe200078e00ff */
[----:B------:R3:W4:Y:S01]  /*6570*/  LDC.64 R14, c[0x4][R2] ;  /* 0x01000000020e7b82 */ /* 0x0007220000000a00 */
[----:B------:R-:W1:Y:S01]  /*6580*/  LDCU.64 UR6, c[0x4][0x88] ;  /* 0x01001100ff0677ac */ /* 0x000e620008000a00 */
[----:B------:R-:W-:Y:S01]  /*6590*/  IMAD.MOV.U32 R13, RZ, RZ, RZ ;  /* 0x000000ffff0d7224 */ /* 0x000fe200078e00ff */
[----:B------:R-:W1:Y:S01]  /*65a0*/  LDCU.64 UR4, c[0x4][0x8] ;  /* 0x01000100ff0477ac */ /* 0x000e620008000a00 */
[----:B--2---:R-:W-:Y:S01]  /*65b0*/  MOV R5, UR9 ;  /* 0x0000000900057c02 */ /* 0x004fe20008000f00 */
[----:B------:R-:W-:Y:S01]  /*65c0*/  IMAD.U32 R4, RZ, RZ, UR8 ;  /* 0x00000008ff047e24 */ /* 0x000fe2000f8e00ff */
[----:B-1----:R-:W-:Y:S01]  /*65d0*/  MOV R7, UR7 ;  /* 0x0000000700077c02 */ /* 0x002fe20008000f00 */
[----:B------:R-:W-:Y:S01]  /*65e0*/  IMAD.U32 R6, RZ, RZ, UR6 ;  /* 0x00000006ff067e24 */ /* 0x000fe2000f8e00ff */
[----:B------:R-:W-:Y:S01]  /*65f0*/  MOV R11, UR5 ;  /* 0x00000005000b7c02 */ /* 0x000fe20008000f00 */
[----:B------:R-:W-:Y:S02]  /*6600*/  IMAD.U32 R10, RZ, RZ, UR4 ;  /* 0x00000004ff0a7e24 */ /* 0x000fe4000f8e00ff */
[----:B------:R-:W-:Y:S07]  /*6610*/  LEPC R20, `(.L_x_109) ;  /* 0x000000001014794e */ /* 0x000fee0000000000 */
[----:B---345:R-:W-:Y:S05]  /*6620*/  CALL.ABS.NOINC R14 ;  /* 0x000000000e007343 */ /* 0x038fea0003c00000 */
.L_x_109:
[----:B------:R-:W1:Y:S01]  /*6630*/  LDCU.64 UR8, c[0x4][0x80] ;  /* 0x01001000ff0877ac */ /* 0x000e620008000a00 */
[----:B------:R-:W2:Y:S01]  /*6640*/  LDC.64 R2, c[0x4][R2] ;  /* 0x0100000002027b82 */ /* 0x000ea20000000a00 */
[----:B------:R-:W-:Y:S02]  /*6650*/  HFMA2 R12, -RZ, RZ, 0, 5.9604644775390625e-08 ;  /* 0x00000001ff0c7431 */ /* 0x000fe400000001ff */
[----:B------:R-:W-:Y:S02]  /*6660*/  IMAD.MOV.U32 R8, RZ, RZ, 0x70 ;  /* 0x00000070ff087424 */ /* 0x000fe400078e00ff */
[----:B------:R-:W-:Y:S01]  /*6670*/  IMAD.MOV.U32 R13, RZ, RZ, RZ ;  /* 0x000000ffff0d7224 */ /* 0x000fe200078e00ff */
[----:B------:R-:W3:Y:S01]  /*6680*/  LDCU.64 UR6, c[0x4][0x88] ;  /* 0x01001100ff0677ac */ /* 0x000ee20008000a00 */
[----:B------:R-:W4:Y:S01]  /*6690*/  LDCU.64 UR4, c[0x4][0x8] ;  /* 0x01000100ff0477ac */ /* 0x000f220008000a00 */
[----:B-1----:R-:W-:Y:S02]  /*66a0*/  MOV R4, UR8 ;  /* 0x0000000800047c02 */ /* 0x002fe40008000f00 */
[----:B------:R-:W-:Y:S02]  /*66b0*/  MOV R5, UR9 ;  /* 0x0000000900057c02 */ /* 0x000fe40008000f00 */
[----:B---3--:R-:W-:Y:S01]  /*66c0*/  MOV R7, UR7 ;  /* 0x0000000700077c02 */ /* 0x008fe20008000f00 */
[----:B------:R-:W-:Y:S01]  /*66d0*/  IMAD.U32 R6, RZ, RZ, UR6 ;  /* 0x00000006ff067e24 */ /* 0x000fe2000f8e00ff */
[----:B----4-:R-:W-:Y:S01]  /*66e0*/  MOV R11, UR5 ;  /* 0x00000005000b7c02 */ /* 0x010fe20008000f00 */
[----:B------:R-:W-:Y:S02]  /*66f0*/  IMAD.U32 R10, RZ, RZ, UR4 ;  /* 0x00000004ff0a7e24 */ /* 0x000fe4000f8e00ff */
[----:B------:R-:W-:Y:S07]  /*6700*/  LEPC R20, `(.L_x_108) ;  /* 0x000000001014794e */ /* 0x000fee0000000000 */
[----:B--2---:R-:W-:Y:S05]  /*6710*/  CALL.ABS.NOINC R2 ;  /* 0x0000000002007343 */ /* 0x004fea0003c00000 */
.L_x_108:
[----:B------:R-:W-:Y:S05]  /*6720*/  BSYNC.RECONVERGENT B6 ;  /* 0x0000000000067941 */ /* 0x000fea0003800200 */
.L_x_107:
[----:B------:R-:W-:Y:S02]  /*6730*/  R2UR UR6, R83 ;  /* 0x00000000530672ca */ /* 0x000fe400000e0000 */
[----:B------:R-:W-:Y:S02]  /*6740*/  R2UR UR5, R97 ;  /* 0x00000000610572ca */ /* 0x000fe400000e0000 */
[----:B------:R-:W-:Y:S02]  /*6750*/  R2UR UR4, R96 ;  /* 0x00000000600472ca */ /* 0x000fe400000e0000 */
[----:B------:R-:W-:Y:S02]  /*6760*/  ISETP.NE.U32.AND P4, PT, R78, RZ, PT ;  /* 0x000000ff4e00720c */ /* 0x000fe40003f85070 */
[----:B------:R-:W-:Y:S02]  /*6770*/  ISETP.NE.U32.AND P2, PT, RZ, UR54, PT ;  /* 0x00000036ff007c0c */ /* 0x000fe4000bf45070 */
[----:B------:R-:W-:Y:S02]  /*6780*/  ISETP.NE.AND.EX P4, PT, R79, RZ, PT, P4 ;  /* 0x000000ff4f00720c */ /* 0x000fe40003f85340 */
[----:B------:R-:W-:Y:S01]  /*6790*/  ISETP.NE.AND.EX P2, PT, RZ, UR55, PT, P2 ;  /* 0x00000037ff007c0c */ /* 0x000fe2000bf45320 */
[----:B------:R-:W-:Y:S02]  /*67a0*/  UISETP.NE.AND UP2, UPT, UR6, URZ, UPT ;  /* 0x000000ff0600728c */ /* 0x000fe4000bf45270 */
[----:B------:R-:W-:Y:S04]  /*67b0*/  UISETP.NE.U32.AND UP0, UPT, UR5, URZ, UPT ;  /* 0x000000ff0500728c */ /* 0x000fe8000bf05070 */
[----:B------:R-:W-:Y:S01]  /*67c0*/  UISETP.NE.AND.EX UP1, UPT, UR4, URZ, UPT, UP0 ;  /* 0x000000ff0400728c */ /* 0x000fe2000bf25300 */
[----:B------:R-:W-:Y:S01]  /*67d0*/  PLOP3.LUT P1, PT, PT, PT, UP2, 0x80, 0x8 ;  /* 0x000000000008781c */ /* 0x000fe20003f2f028 */
[----:B------:R-:W-:Y:S03]  /*67e0*/  UPLOP3.LUT UP0, UPT, UPT, UPT, UPT, 0x40, 0x4 ;  /* 0x000000000004789c */ /* 0x000fe60003f0e870 */
[----:B------:R-:W-:Y:S06]  /*67f0*/  @UP2 UPLOP3.LUT UP0, UPT, UPT, UPT, UP1, 0x80, 0x8 ;  /* 0x000000000008289c */ /* 0x000fec0003f0f010 */
[----:B------:R-:W-:Y:S01]  /*6800*/  PLOP3.LUT P0, PT, PT, PT, UP0, 0x80, 0x8 ;  /* 0x000000000008781c */ /* 0x000fe20003f0f008 */
[----:B------:R-:W-:Y:S01]  /*6810*/  @!UPT UIADD3 URZ, UPT, UPT, URZ, URZ, URZ ;  /* 0x000000fffffff290 */ /* 0x000fe2000fffe0ff */
[----:B------:R-:W-:Y:S11]  /*6820*/  BRA.U !UP1, `(.L_x_110) ;  /* 0x0000000109407547 */ /* 0x000ff6000b800000 */
[----:B------:R-:W-:Y:S01]  /*6830*/  UISETP.NE.U32.AND UP0, UPT, UR54, URZ, UPT ;  /* 0x000000ff3600728c */ /* 0x000fe2000bf05070 */
[----:B------:R-:W-:Y:S01]  /*6840*/  R2UR UR6, R97 ;  /* 0x00000000610672ca */ /* 0x000fe200000e0000 */
[----:B------:R-:W2:Y:S01]  /*6850*/  LDCU.64 UR8, c[0x0][0x358] ;  /* 0x00006b00ff0877ac */ /* 0x000ea20008000a00 */
[----:B------:R-:W-:Y:S02]  /*6860*/  HFMA2 R80, -RZ, RZ, 0, 5.9604644775390625e-08 ;  /* 0x00000001ff507431 */ /* 0x000fe400000001ff */
[----:B-1----:R-:W-:Y:S01]  /*6870*/  IMAD.MOV.U32 R0, RZ, RZ, 0x1 ;  /* 0x00000001ff007424 */ /* 0x002fe200078e00ff */
[----:B------:R-:W-:Y:S06]  /*6880*/  UISETP.NE.AND.EX UP0, UPT, UR55, URZ, UPT, UP0 ;  /* 0x000000ff3700728c */ /* 0x000fec000bf05300 */
[----:B------:R-:W-:Y:S05]  /*6890*/  PLOP3.LUT P3, PT, PT, PT, UP0, 0x80, 0x8 ;  /* 0x000000000008781c */ /* 0x000fea0003f6f008 */
[----:B------:R-:W1:Y:S01]  /*68a0*/  @UP0 LDCU.64 UR4, c[0x0][0x888] ;  /* 0x00011100ff0407ac */ /* 0x000e620008000a00 */
[----:B------:R-:W-:Y:S07]  /*68b0*/  @UP0 UIMAD UR6, UR36, UR6, URZ ;  /* 0x00000006240602a4 */ /* 0x000fee000f8e02ff */
[----:B------:R-:W-:Y:S01]  /*68c0*/  @!P3 PRMT R80, R0, 0x7610, R80 ;  /* 0x000076100050b816 */ /* 0x000fe20000000050 */
[----:B-1----:R-:W-:Y:S06]  /*68d0*/  @UP0 UIMAD.WIDE UR4, UR6, 0x4, UR4 ;  /* 0x00000004060408a5 */ /* 0x002fec000f8e0204 */
[----:B------:R-:W-:Y:S02]  /*68e0*/  IMAD.U32 R2, RZ, RZ, UR4 ;  /* 0x00000004ff027e24 */ /* 0x000fe4000f8e00ff */
[----:B------:R-:W-:Y:S03]  /*68f0*/  IMAD.U32 R3, RZ, RZ, UR5 ;  /* 0x00000005ff037e24 */ /* 0x000fe6000f8e00ff */
[----:B------:R-:W1:Y:S02]  /*6900*/  @!UP0 LDCU UR4, c[0x0][0x880] ;  /* 0x00011000ff0487ac */ /* 0x000e640008000800 */
[----:B--2--5:R2:W5:Y:S02]  /*6910*/  @P3 LDG.E R41, desc[UR8][R2.64] ;  /* 0x0000000802293981 */ /* 0x024564000c1e1900 */
[----:B-12---:R-:W-:Y:S02]  /*6920*/  @!P3 MOV R41, UR4 ;  /* 0x000000040029bc02 */ /* 0x006fe40008000f00 */
.L_x_110:
[----:B------:R-:W-:Y:S05]  /*6930*/  @!P4 BRA `(.L_x_111) ;  /* 0x000000000024c947 */ /* 0x000fea0003800000 */
[----:B------:R-:W-:Y:S01]  /*6940*/  ISETP.NE.U32.AND P3, PT, R76, RZ, PT ;  /* 0x000000ff4c00720c */ /* 0x000fe20003f65070 */
[----:B------:R-:W2:Y:S03]  /*6950*/  LDCU.64 UR4, c[0x0][0x358] ;  /* 0x00006b00ff0477ac */ /* 0x000ea60008000a00 */
[----:B------:R-:W-:Y:S11]  /*6960*/  ISETP.NE.AND.EX P3, PT, R77, RZ, PT, P3 ;  /* 0x000000ff4d00720c */ /* 0x000ff60003f65330 */
[----:B------:R-:W-:Y:S02]  /*6970*/  @!UPT UIADD3 URZ, UPT, UPT, URZ, URZ, URZ ;  /* 0x000000fffffff290 */ /* 0x000fe4000fffe0ff */
[----:B------:R-:W3:Y:S01]  /*6980*/  @P3 LDC.64 R2, c[0x0][0x8a8] ;  /* 0x00022a00ff023b82 */ /* 0x000ee20000000a00 */
[----:B-1----:R-:W-:Y:S04]  /*6990*/  @P3 IMAD R0, R78, UR36, RZ ;  /* 0x000000244e003c24 */ /* 0x002fe8000f8e02ff */
[----:B---3--:R-:W-:Y:S05]  /*69a0*/  @P3 IMAD.WIDE R2, R0, 0x4, R2 ;  /* 0x0000000400023825 */ /* 0x008fea00078e0202 */
[----:B--2--5:R2:W5:Y:S02]  /*69b0*/  @P3 LDG.E R38, desc[UR4][R2.64] ;  /* 0x0000000402263981 */ /* 0x024564000c1e1900 */
[----:B--2---:R-:W3:Y:S02]  /*69c0*/  @!P3 LDC R38, c[0x0][0x8a0] ;  /* 0x00022800ff26bb82 */ /* 0x004ee40000000800 */
.L_x_111:
[----:B-----5:R-:W-:Y:S01]  /*69d0*/  FSETP.NEU.AND P3, PT, R41, RZ, PT ;  /* 0x000000ff2900720b */ /* 0x020fe20003f6d000 */
[----:B------:R-:W-:Y:S01]  /*69e0*/  BSSY B1, `(.L_x_112) ;  /* 0x0000039000017945 */ /* 0x000fe20003800000 */
[----:B------:R-:W-:Y:S01]  /*69f0*/  SEL R3, RZ, 0xffffffff, P2 ;  /* 0xffffffffff037807 */ /* 0x000fe20001000000 */
[----:B------:R-:W-:Y:S01]  /*6a00*/  IMAD.MOV.U32 R47, RZ, RZ, 0x1 ;  /* 0x00000001ff2f7424 */ /* 0x000fe200078e00ff */
[----:B------:R-:W-:Y:S01]  /*6a10*/  @P1 LOP3.LUT P2, RZ, R80, 0xff, RZ, 0xc0, !PT ;  /* 0x000000ff50ff1812 */ /* 0x000fe2000784c0ff */
[----:B------:R-:W-:Y:S01]  /*6a20*/  IMAD R39, R36, 0x80, R37 ;  /* 0x0000008024277824 */ /* 0x000fe200078e0225 */
[----:B------:R-:W-:Y:S01]  /*6a30*/  @P1 SEL R2, RZ, 0xffffffff, P3 ;  /* 0xffffffffff021807 */ /* 0x000fe20001800000 */
[----:B------:R-:W-:Y:S01]  /*6a40*/  IMAD R87, R94, -0x10, R92 ;  /* 0xfffffff05e577824 */ /* 0x000fe200078e025c */
[----:B------:R-:W-:Y:S01]  /*6a50*/  LOP3.LUT R90, R90, 0x1, RZ, 0x3c, !PT ;  /* 0x000000015a5a7812 */ /* 0x000fe200078e3cff */
[----:B------:R-:W-:Y:S01]  /*6a60*/  IMAD.MOV.U32 R46, RZ, RZ, RZ ;  /* 0x000000ffff2e7224 */ /* 0x000fe200078e00ff */
[----:B------:R-:W-:Y:S02]  /*6a70*/  @P0 SEL R2, R3, R2, !P2 ;  /* 0x0000000203020207 */ /* 0x000fe40005000000 */
[----:B------:R-:W-:Y:S02]  /*6a80*/  CS2R R74, SRZ ;  /* 0x00000000004a7805 */ /* 0x000fe4000001ff00 */
[----:B------:R-:W-:Y:S02]  /*6a90*/  LEA R99, R36, UR43, 0x3 ;  /* 0x0000002b24637c11 */ /* 0x000fe4000f8e18ff */
[----:B------:R-:W-:Y:S02]  /*6aa0*/  CS2R R72, SRZ ;  /* 0x0000000000487805 */ /* 0x000fe4000001ff00 */
[----:B------:R-:W-:Y:S02]  /*6ab0*/  @P1 LOP3.LUT R2, R2, 0x1, RZ, 0xc0, !PT ;  /* 0x0000000102021812 */ /* 0x000fe400078ec0ff */
[----:B------:R-:W-:Y:S02]  /*6ac0*/  CS2R R66, SRZ ;  /* 0x0000000000427805 */ /* 0x000fe4000001ff00 */
[----:B-1----:R-:W-:Y:S02]  /*6ad0*/  SHF.L.U32 R0, R89, 0x1f, RZ ;  /* 0x0000001f59007819 */ /* 0x002fe400000006ff */
[----:B------:R-:W-:Y:S02]  /*6ae0*/  CS2R R64, SRZ ;  /* 0x0000000000407805 */ /* 0x000fe4000001ff00 */
[----:B------:R-:W-:Y:S02]  /*6af0*/  ISETP.NE.U32.OR P5, PT, R2, 0x1, !P1 ;  /* 0x000000010200780c */ /* 0x000fe40004fa5470 */
[----:B------:R-:W-:Y:S02]  /*6b00*/  CS2R R58, SRZ ;  /* 0x00000000003a7805 */ /* 0x000fe4000001ff00 */
[----:B------:R-:W-:Y:S02]  /*6b10*/  PLOP3.LUT P2, PT, PT, PT, UP1, 0x80, 0x8 ;  /* 0x000000000008781c */ /* 0x000fe40003f4f018 */
[----:B------:R-:W-:Y:S02]  /*6b20*/  CS2R R56, SRZ ;  /* 0x0000000000387805 */ /* 0x000fe4000001ff00 */
[----:B------:R-:W-:Y:S02]  /*6b30*/  LOP3.LUT P4, R85, R80, 0xff, RZ, 0xc0, !PT ;  /* 0x000000ff50557812 */ /* 0x000fe4000788c0ff */
[----:B------:R-:W-:Y:S02]  /*6b40*/  CS2R R50, SRZ ;  /* 0x0000000000327805 */ /* 0x000fe4000001ff00 */
[----:B------:R-:W-:Y:S02]  /*6b50*/  SEL R2, RZ, 0xffffffff, P3 ;  /* 0xffffffffff027807 */ /* 0x000fe40001800000 */
[----:B------:R-:W-:Y:S02]  /*6b60*/  CS2R R48, SRZ ;  /* 0x0000000000307805 */ /* 0x000fe4000001ff00 */
[----:B------:R-:W-:Y:S02]  /*6b70*/  P2R R98, PR, RZ, 0x20 ;  /* 0x00000020ff627803 */ /* 0x000fe40000000000 */
[----:B------:R-:W-:Y:S02]  /*6b80*/  @P5 SHF.L.U32 R4, R90, 0x1f, RZ ;  /* 0x0000001f5a045819 */ /* 0x000fe400000006ff */
[----:B------:R-:W-:Y:S02]  /*6b90*/  @P2 SEL R2, R3, R2, !P4 ;  /* 0x0000000203022207 */ /* 0x000fe40006000000 */
[----:B------:R-:W1:Y:S02]  /*6ba0*/  @P5 SYNCS.PHASECHK.TRANS64.TRYWAIT P1, [UR43+0x40], R4 ;  /* 0x00004004ff0055a7 */ /* 0x000e64000802112b */
[----:B------:R-:W-:Y:S04]  /*6bb0*/  LOP3.LUT R2, R2, 0x1, RZ, 0xc0, !PT ;  /* 0x0000000102027812 */ /* 0x000fe800078ec0ff */
[----:B------:R-:W-:Y:S04]  /*6bc0*/  ISETP.NE.U32.AND P2, PT, R2, 0x1, PT ;  /* 0x000000010200780c */ /* 0x000fe80003f45070 */
[----:B------:R-:W-:Y:S01]  /*6bd0*/  P2R R60, PR, RZ, 0x4 ;  /* 0x00000004ff3c7803 */ /* 0x000fe20000000000 */
[----:B------:R2:W4:Y:S01]  /*6be0*/  SYNCS.PHASECHK.TRANS64.TRYWAIT P0, [R99+URZ+0xb0], R0 ;  /* 0x0000b000630075a7 */ /* 0x00052200080011ff */
[----:B-1----:R-:W-:Y:S01]  /*6bf0*/  @P5 SEL R47, RZ, 0x1, !P1 ;  /* 0x00000001ff2f5807 */ /* 0x002fe20004800000 */
[----:B--2---:R-:W-:Y:S06]  /*6c00*/  @!P5 BRA `(.L_x_113) ;  /* 0x000000000058d947 */ /* 0x004fec0003800000 */
[----:B------:R-:W-:Y:S01]  /*6c10*/  IMAD.MOV.U32 R75, RZ, RZ, RZ ;  /* 0x000000ffff4b7224 */ /* 0x000fe200078e00ff */
[----:B------:R-:W-:Y:S01]  /*6c20*/  ISETP.NE.AND P1, PT, R47, RZ, PT ;  /* 0x000000ff2f00720c */ /* 0x000fe20003f25270 */
[----:B------:R-:W-:Y:S01]  /*6c30*/  BSSY B0, `(.L_x_114) ;  /* 0x000000c000007945 */ /* 0x000fe20003800000 */
[----:B------:R-:W-:Y:S02]  /*6c40*/  CS2R R50, SRZ ;  /* 0x0000000000327805 */ /* 0x000fe4000001ff00 */
[----:B------:R-:W-:Y:S02]  /*6c50*/  CS2R R48, SRZ ;  /* 0x0000000000307805 */ /* 0x000fe4000001ff00 */
[----:B------:R-:W-:Y:S02]  /*6c60*/  CS2R R58, SRZ ;  /* 0x00000000003a7805 */ /* 0x000fe4000001ff00 */
[----:B------:R-:W-:Y:S02]  /*6c70*/  CS2R R56, SRZ ;  /* 0x0000000000387805 */ /* 0x000fe4000001ff00 */
[----:B------:R-:W-:Y:S02]  /*6c80*/  CS2R R66, SRZ ;  /* 0x0000000000427805 */ /* 0x000fe4000001ff00 */
[----:B------:R-:W-:Y:S02]  /*6c90*/  CS2R R64, SRZ ;  /* 0x0000000000407805 */ /* 0x000fe4000001ff00 */
[----:B------:R-:W-:Y:S01]  /*6ca0*/  CS2R R72, SRZ ;  /* 0x0000000000487805 */ /* 0x000fe2000001ff00 */
[----:B------:R-:W-:Y:S06]  /*6cb0*/  @P1 BRA `(.L_x_115) ;  /* 0x00000000000c1947 */ /* 0x000fec0003800000 */
[----:B------:R-:W-:Y:S04]  /*6cc0*/  SHF.L.U32 R3, R90, 0x1f, RZ ;  /* 0x0000001f5a037819 */ /* 0x000fe800000006ff */
[----:B------:R-:W1:Y:S02]  /*6cd0*/  SYNCS.PHASECHK.TRANS64.TRYWAIT P1, [UR43+0x40], R3 ;  /* 0x00004003ff0075a7 */ /* 0x000e64000802112b */
[----:B-1----:R-:W-:Y:S05]  /*6ce0*/  @!P1 BRA `(.L_x_116) ;  /* 0x0000004000189947 */ /* 0x002fea0003800000 */
.L_x_115:
[----:B------:R-:W-:Y:S05]  /*6cf0*/  BSYNC B0 ;  /* 0x0000000000007941 */ /* 0x000fea0003800000 */
.L_x_114:
[----:B------:R-:W-:Y:S01]  /*6d00*/  ISETP.NE.AND P1, PT, R60, RZ, PT ;  /* 0x000000ff3c00720c */ /* 0x000fe20003f25270 */
[----:B------:R-:W-:Y:S11]  /*6d10*/  HFMA2 R46, -RZ, RZ, 0, 5.9604644775390625e-08 ;  /* 0x00000001ff2e7431 */ /* 0x000ff600000001ff */
[----:B------:R-:W-:Y:S01]  /*6d20*/  @!UPT UIADD3 URZ, UPT, UPT, URZ, URZ, URZ ;  /* 0x000000fffffff290 */ /* 0x000fe2000fffe0ff */
[----:B------:R2:W1:Y:S04]  /*6d30*/  @P1 LDS.128 R48, [R93] ;  /* 0x000000005d301984 */ /* 0x0004680000000c00 */
[----:B------:R2:W1:Y:S04]  /*6d40*/  @P1 LDS.128 R56, [R92+0x10] ;  /* 0x000010005c381984 */ /* 0x0004680000000c00 */
[----:B------:R2:W1:Y:S04]  /*6d50*/  @P1 LDS.128 R64, [R91+0x20] ;  /* 0x000020005b401984 */ /* 0x0004680000000c00 */
[----:B------:R2:W1:Y:S02]  /*6d60*/  @P1 LDS.128 R72, [R87+0x30] ;  /* 0x0000300057481984 */ /* 0x0004640000000c00 */
.L_x_113:
[----:B------:R-:W-:Y:S05]  /*6d70*/  BSYNC B1 ;  /* 0x0000000000017941 */ /* 0x000fea0003800000 */
.L_x_112:
[----:B-1----:R-:W-:Y:S04]  /*6d80*/  SHF.R.U32.HI R2, RZ, 0x15, R39 ;  /* 0x00000015ff027819 */ /* 0x002fe80000011627 */
[----:B------:R-:W-:Y:S01]  /*6d90*/  LOP3.LUT P1, RZ, R2, 0x3, R81, 0x48, !PT ;  /* 0x0000000302ff7812 */ /* 0x000fe20007824851 */
[----:B------:R-:W-:Y:S01]  /*6da0*/  @!UPT UIADD3 URZ, UPT, UPT, URZ, URZ, URZ ;  /* 0x000000fffffff290 */ /* 0x000fe2000fffe0ff */
[----:B----4-:R-:W-:Y:S11]  /*6db0*/  @P0 BRA `(.L_x_117) ;  /* 0x0000000000080947 */ /* 0x010ff60003800000 */
[----:B------:R-:W1:Y:S02]  /*6dc0*/  SYNCS.PHASECHK.TRANS64.TRYWAIT P0, [R99+URZ+0xb0], R0 ;  /* 0x0000b000630075a7 */ /* 0x000e6400080011ff */
[----:B-1----:R-:W-:Y:S05]  /*6dd0*/  @!P0 BRA `(.L_x_118) ;  /* 0x0000003c00f48947 */ /* 0x002fea0003800000 */
.L_x_117:
[----:B------:R-:W-:Y:S05]  /*6de0*/  @!P1 BRA `(.L_x_119) ;  /* 0x0000000000409947 */ /* 0x000fea0003800000 */
[----:B------:R-:W4:Y:S01]  /*6df0*/  LDCU.64 UR8, c[0x4][0x70] ;  /* 0x01000e00ff0877ac */ /* 0x000f220008000a00 */
[----:B------:R-:W-:Y:S01]  /*6e00*/  MOV R3, 0x0 ;  /* 0x0000000000037802 */ /* 0x000fe20000000f00 */
[----:B------:R-:W-:Y:S02]  /*6e10*/  HFMA2 R12, -RZ, RZ, 0, 5.9604644775390625e-08 ;  /* 0x00000001ff0c7431 */ /* 0x000fe400000001ff */
[----:B------:R-:W-:Y:S02]  /*6e20*/  IMAD.MOV.U32 R8, RZ, RZ, 0x192 ;  /* 0x00000192ff087424 */ /* 0x000fe400078e00ff */
[----:B------:R-:W-:Y:S01]  /*6e30*/  IMAD.MOV.U32 R13, RZ, RZ, RZ ;  /* 0x000000ffff0d7224 */ /* 0x000fe200078e00ff */
[----:B------:R-:W5:Y:S01]  /*6e40*/  LDCU.64 UR6, c[0x4][0x78] ;  /* 0x01000f00ff0677ac */ /* 0x000f620008000a00 */
[----:B------:R-:W1:Y:S01]  /*6e50*/  LDC.64 R2, c[0x4][R3] ;  /* 0x0100000003027b82 */ /* 0x000e620000000a00 */
[----:B------:R-:W2:Y:S01]  /*6e60*/  LDCU.64 UR4, c[0x4][0x10] ;  /* 0x01000200ff0477ac */ /* 0x000ea20008000a00 */
[----:B----4-:R-:W-:Y:S01]  /*6e70*/  MOV R5, UR9 ;  /* 0x0000000900057c02 */ /* 0x010fe20008000f00 */
[----:B------:R-:W-:Y:S01]  /*6e80*/  IMAD.U32 R4, RZ, RZ, UR8 ;  /* 0x00000008ff047e24 */ /* 0x000fe2000f8e00ff */
[----:B-----5:R-:W-:Y:S01]  /*6e90*/  MOV R7, UR7 ;  /* 0x0000000700077c02 */ /* 0x020fe20008000f00 */
[----:B------:R-:W-:Y:S01]  /*6ea0*/  IMAD.U32 R6, RZ, RZ, UR6 ;  /* 0x00000006ff067e24 */ /* 0x000fe2000f8e00ff */
[----:B--2---:R-:W-:Y:S01]  /*6eb0*/  MOV R11, UR5 ;  /* 0x00000005000b7c02 */ /* 0x004fe20008000f00 */
[----:B------:R-:W-:Y:S02]  /*6ec0*/  IMAD.U32 R10, RZ, RZ, UR4 ;  /* 0x00000004ff0a7e24 */ /* 0x000fe4000f8e00ff */
[----:B------:R-:W-:Y:S07]  /*6ed0*/  LEPC R20, `(.L_x_119) ;  /* 0x000000001014794e */ /* 0x000fee0000000000 */
[----:B-1-3--:R-:W-:Y:S05]  /*6ee0*/  CALL.ABS.NOINC R2 ;  /* 0x0000000002007343 */ /* 0x00afea0003c00000 */
.L_x_119:
[C---:B------:R-:W-:Y:S01]  /*6ef0*/  SHF.L.U32 R40, R48.reuse, 0x10, RZ ;  /* 0x0000001030287819 */ /* 0x040fe200000006ff */
[----:B------:R-:W-:Y:S05]  /*6f00*/  WARPSYNC.ALL ;  /* 0x0000000000007948 */ /* 0x000fea0003800000 */
[----:B------:R-:W-:Y:S01]  /*6f10*/  R2UR UR4, R39 ;  /* 0x00000000270472ca */ /* 0x000fe200000e0000 */
[----:B------:R-:W-:Y:S01]  /*6f20*/  BSSY.RECONVERGENT B0, `(.L_x_120) ;  /* 0x000008d000007945 */ /* 0x000fe20003800200 */
[----:B------:R-:W-:Y:S02]  /*6f30*/  LOP3.LUT R43, R48, 0xffff0000, RZ, 0xc0, !PT ;  /* 0xffff0000302b7812 */ /* 0x000fe400078ec0ff */
[----:B------:R-:W-:Y:S02]  /*6f40*/  SHF.L.U32 R42, R49, 0x10, RZ ;  /* 0x00000010312a7819 */ /* 0x000fe400000006ff */
[----:B------:R-:W-:Y:S02]  /*6f50*/  SHF.L.U32 R45, R51, 0x10, RZ ;  /* 0x00000010332d7819 */ /* 0x000fe400000006ff */
[----:B------:R-:W-:Y:S02]  /*6f60*/  LOP3.LUT R44, R75, 0xffff0000, RZ, 0xc0, !PT ;  /* 0xffff00004b2c7812 */ /* 0x000fe400078ec0ff */
[----:B------:R-:W-:Y:S03]  /*6f70*/  ISETP.NE.AND P0, PT, R95, RZ, PT ;  /* 0x000000ff5f00720c */ /* 0x000fe60003f05270 */
[----:B------:R-:W1:Y:S02]  /*6f80*/  LDTM.x32 R4, tmem[UR4] ;  /* 0x00000004000479ee */ /* 0x000e6400082c0000 */
[C---:B-1-3--:R-:W-:Y:S01]  /*6f90*/  FMUL R0, R38.reuse, R4 ;  /* 0x0000000426007220 */ /* 0x04afe20000400000 */
[C---:B------:R-:W-:Y:S01]  /*6fa0*/  FMUL R2, R38.reuse, R5 ;  /* 0x0000000526027220 */ /* 0x040fe20000400000 */
[C---:B------:R-:W-:Y:S01]  /*6fb0*/  FMUL R3, R38.reuse, R6 ;  /* 0x0000000626037220 */ /* 0x040fe20000400000 */
[----:B------:R-:W-:Y:S01]  /*6fc0*/  FMUL R7, R38, R7 ;  /* 0x0000000726077220 */ /* 0x000fe20000400000 */
[----:B------:R-:W-:Y:S01]  /*6fd0*/  FFMA R0, R41, R40, R0 ;  /* 0x0000002829007223 */ /* 0x000fe20000000000 */
[----:B------:R-:W-:Y:S01]  /*6fe0*/  LOP3.LUT R40, R49, 0xffff0000, RZ, 0xc0, !PT ;  /* 0xffff000031287812 */ /* 0x000fe200078ec0ff */
[C---:B------:R-:W-:Y:S01]  /*6ff0*/  FFMA R2, R41.reuse, R43, R2 ;  /* 0x0000002b29027223 */ /* 0x040fe20000000002 */
[C---:B------:R-:W-:Y:S01]  /*7000*/  SHF.L.U32 R43, R50.reuse, 0x10, RZ ;  /* 0x00000010322b7819 */ /* 0x040fe200000006ff */
[C---:B------:R-:W-:Y:S01]  /*7010*/  FFMA R3, R41.reuse, R42, R3 ;  /* 0x0000002a29037223 */ /* 0x040fe20000000003 */
[----:B------:R-:W-:Y:S01]  /*7020*/  LOP3.LUT R42, R50, 0xffff0000, RZ, 0xc0, !PT ;  /* 0xffff0000322a7812 */ /* 0x000fe200078ec0ff */
[----:B------:R-:W-:Y:S01]  /*7030*/  FMUL R4, R38, R8 ;  /* 0x0000000826047220 */ /* 0x000fe20000400000 */
[----:B------:R-:W-:Y:S01]  /*7040*/  F2FP.BF16.F32.PACK_AB R52, R2, R0 ;  /* 0x000000000234723e */ /* 0x000fe200000010ff */
[----:B------:R-:W-:Y:S01]  /*7050*/  FFMA R7, R41, R40, R7 ;  /* 0x0000002829077223 */ /* 0x000fe20000000007 */
[----:B------:R-:W-:Y:S01]  /*7060*/  LOP3.LUT R40, R51, 0xffff0000, RZ, 0xc0, !PT ;  /* 0xffff000033287812 */ /* 0x000fe200078ec0ff */
[C---:B------:R-:W-:Y:S01]  /*7070*/  FMUL R5, R38.reuse, R9 ;  /* 0x0000000926057220 */ /* 0x040fe20000400000 */
[C---:B------:R-:W-:Y:S01]  /*7080*/  FMUL R6, R38.reuse, R10 ;  /* 0x0000000a26067220 */ /* 0x040fe20000400000 */
[----:B------:R-:W-:Y:S01]  /*7090*/  FMUL R11, R38, R11 ;  /* 0x0000000b260b7220 */ /* 0x000fe20000400000 */
[----:B------:R-:W-:Y:S01]  /*70a0*/  F2FP.BF16.F32.PACK_AB R53, R7, R3 ;  /* 0x000000030735723e */ /* 0x000fe200000010ff */
[C---:B------:R-:W-:Y:S01]  /*70b0*/  FFMA R4, R41.reuse, R43, R4 ;  /* 0x0000002b29047223 */ /* 0x040fe20000000004 */
[C---:B------:R-:W-:Y:S01]  /*70c0*/  SHF.L.U32 R43, R56.reuse, 0x10, RZ ;  /* 0x00000010382b7819 */ /* 0x040fe200000006ff */
[----:B------:R-:W-:Y:S01]  /*70d0*/  FFMA R5, R41, R42, R5 ;  /* 0x0000002a29057223 */ /* 0x000fe20000000005 */
[----:B------:R-:W-:Y:S01]  /*70e0*/  LOP3.LUT R42, R57, 0xffff0000, RZ, 0xc0, !PT ;  /* 0xffff0000392a7812 */ /* 0x000fe200078ec0ff */
[----:B------:R-:W-:Y:S01]  /*70f0*/  FFMA R6, R41, R45, R6 ;  /* 0x0000002d29067223 */ /* 0x000fe20000000006 */
[----:B------:R-:W-:Y:S01]  /*7100*/  SHF.L.U32 R45, R57, 0x10, RZ ;  /* 0x00000010392d7819 */ /* 0x000fe200000006ff */
[----:B------:R-:W-:Y:S01]  /*7110*/  FFMA R11, R41, R40, R11 ;  /* 0x00000028290b7223 */ /* 0x000fe2000000000b */
[----:B------:R-:W-:Y:S01]  /*7120*/  LOP3.LUT R40, R56, 0xffff0000, RZ, 0xc0, !PT ;  /* 0xffff000038287812 */ /* 0x000fe200078ec0ff */
[C---:B------:R-:W-:Y:S01]  /*7130*/  FMUL R8, R38.reuse, R12 ;  /* 0x0000000c26087220 */ /* 0x040fe20000400000 */
[----:B------:R-:W-:Y:S01]  /*7140*/  F2FP.BF16.F32.PACK_AB R54, R5, R4 ;  /* 0x000000040536723e */ /* 0x000fe200000010ff */
[C---:B------:R-:W-:Y:S01]  /*7150*/  FMUL R9, R38.reuse, R13 ;  /* 0x0000000d26097220 */ /* 0x040fe20000400000 */
[----:B------:R-:W-:Y:S01]  /*7160*/  F2FP.BF16.F32.PACK_AB R55, R11, R6 ;  /* 0x000000060b37723e */ /* 0x000fe200000010ff */
[C---:B------:R-:W-:Y:S01]  /*7170*/  FMUL R10, R38.reuse, R14 ;  /* 0x0000000e260a7220 */ /* 0x040fe20000400000 */
[----:B------:R-:W-:Y:S01]  /*7180*/  FMUL R15, R38, R15 ;  /* 0x0000000f260f7220 */ /* 0x000fe20000400000 */
[----:B------:R-:W-:Y:S01]  /*7190*/  FFMA R8, R41, R43, R8 ;  /* 0x0000002b29087223 */ /* 0x000fe20000000008 */
[----:B------:R-:W-:Y:S01]  /*71a0*/  SHF.L.U32 R43, R59, 0x10, RZ ;  /* 0x000000103b2b7819 */ /* 0x000fe200000006ff */
[C---:B------:R-:W-:Y:S01]  /*71b0*/  FFMA R9, R41.reuse, R40, R9 ;  /* 0x0000002829097223 */ /* 0x040fe20000000009 */
[C---:B------:R-:W-:Y:S01]  /*71c0*/  SHF.L.U32 R40, R58.reuse, 0x10, RZ ;  /* 0x000000103a287819 */ /* 0x040fe200000006ff */
        /* <DEDUP_REMOVED lines=8> */
[----:B------:R-:W-:Y:S01]  /*7250*/  FMUL R14, R38, R18 ;  /* 0x00000012260e7220 */ /* 0x000fe20000400000 */
[----:B------:R-:W-:Y:S01]  /*7260*/  FFMA R12, R41, R40, R12 ;  /* 0x00000028290c7223 */ /* 0x000fe2000000000c */
[----:B------:R-:W-:Y:S01]  /*7270*/  LOP3.LUT R40, R59, 0xffff0000, RZ, 0xc0, !PT ;  /* 0xffff00003b287812 */ /* 0x000fe200078ec0ff */
[C---:B------:R-:W-:Y:S01]  /*7280*/  FFMA R13, R41.reuse, R42, R13 ;  /* 0x0000002a290d7223 */ /* 0x040fe2000000000d */
[----:B------:R-:W-:Y:S01]  /*7290*/  LOP3.LUT R42, R64, 0xffff0000, RZ, 0xc0, !PT ;  /* 0xffff0000402a7812 */ /* 0x000fe200078ec0ff */
[----:B------:R-:W-:Y:S01]  /*72a0*/  FMUL R19, R38, R19 ;  /* 0x0000001326137220 */ /* 0x000fe20000400000 */
[----:B------:R-:W-:Y:S01]  /*72b0*/  FFMA R14, R41, R43, R14 ;  /* 0x0000002b290e7223 */ /* 0x000fe2000000000e */
[----:B------:R-:W-:Y:S01]  /*72c0*/  SHF.L.U32 R43, R64, 0x10, RZ ;  /* 0x00000010402b7819 */ /* 0x000fe200000006ff */
[----:B------:R1:W-:Y:S01]  /*72d0*/  STS.128 [R93], R52 ;  /* 0x000000345d007388 */ /* 0x0003e20000000c00 */
[----:B------:R-:W-:Y:S01]  /*72e0*/  F2FP.BF16.F32.PACK_AB R70, R13, R12 ;  /* 0x0000000c0d46723e */ /* 0x000fe200000010ff */
[C---:B------:R-:W-:Y:S01]  /*72f0*/  FMUL R16, R38.reuse, R20 ;  /* 0x0000001426107220 */ /* 0x040fe20000400000 */
        /* <DEDUP_REMOVED lines=8> */
[C---:B------:R-:W-:Y:S01]  /*7380*/  FFMA R17, R41.reuse, R42, R17 ;  /* 0x0000002a29117223 */ /* 0x040fe20000000011 */
[----:B------:R-:W-:Y:S01]  /*7390*/  FFMA R18, R41, R45, R18 ;  /* 0x0000002d29127223 */ /* 0x000fe20000000012 */
[----:B------:R1:W-:Y:S01]  /*73a0*/  STS.128 [R92+0x10], R68 ;  /* 0x000010445c007388 */ /* 0x0003e20000000c00 */
[----:B------:R-:W-:Y:S01]  /*73b0*/  SHF.L.U32 R45, R67, 0x10, RZ ;  /* 0x00000010432d7819 */ /* 0x000fe200000006ff */
[----:B------:R-:W-:Y:S01]  /*73c0*/  FFMA R23, R41, R40, R23 ;  /* 0x0000002829177223 */ /* 0x000fe20000000017 */
[----:B------:R-:W-:Y:S01]  /*73d0*/  LOP3.LUT R40, R66, 0xffff0000, RZ, 0xc0, !PT ;  /* 0xffff000042287812 */ /* 0x000fe200078ec0ff */
[C---:B------:R-:W-:Y:S01]  /*73e0*/  FMUL R20, R38.reuse, R24 ;  /* 0x0000001826147220 */ /* 0x040fe20000400000 */
[----:B------:R-:W-:Y:S01]  /*73f0*/  LOP3.LUT R42, R67, 0xffff0000, RZ, 0xc0, !PT ;  /* 0xffff0000432a7812 */ /* 0x000fe200078ec0ff */
[C---:B------:R-:W-:Y:S01]  /*7400*/  FMUL R21, R38.reuse, R25 ;  /* 0x0000001926157220 */ /* 0x040fe20000400000 */
[----:B------:R-:W-:Y:S01]  /*7410*/  F2FP.BF16.F32.PACK_AB R100, R17, R16 ;  /* 0x000000101164723e */ /* 0x000fe200000010ff */
[C---:B------:R-:W-:Y:S01]  /*7420*/  FMUL R22, R38.reuse, R26 ;  /* 0x0000001a26167220 */ /* 0x040fe20000400000 */
[----:B------:R-:W-:Y:S01]  /*7430*/  FMUL R27, R38, R27 ;  /* 0x0000001b261b7220 */ /* 0x000fe20000400000 */
[C---:B------:R-:W-:Y:S01]  /*7440*/  FFMA R20, R41.reuse, R43, R20 ;  /* 0x0000002b29147223 */ /* 0x040fe20000000014 */
[C---:B------:R-:W-:Y:S01]  /*7450*/  FFMA R21, R41.reuse, R40, R21 ;  /* 0x0000002829157223 */ /* 0x040fe20000000015 */
[C---:B------:R-:W-:Y:S01]  /*7460*/  FFMA R22, R41.reuse, R45, R22 ;  /* 0x0000002d29167223 */ /* 0x040fe20000000016 */
[----:B------:R-:W-:Y:S01]  /*7470*/  FFMA R27, R41, R42, R27 ;  /* 0x0000002a291b7223 */ /* 0x000fe2000000001b */
[----:B------:R-:W-:Y:S01]  /*7480*/  SHF.L.U32 R40, R72, 0x10, RZ ;  /* 0x0000001048287819 */ /* 0x000fe200000006ff */
[----:B------:R-:W-:Y:S01]  /*7490*/  FMUL R24, R38, R28 ;  /* 0x0000001c26187220 */ /* 0x000fe20000400000 */
[----:B------:R-:W-:Y:S01]  /*74a0*/  LOP3.LUT R42, R72, 0xffff0000, RZ, 0xc0, !PT ;  /* 0xffff0000482a7812 */ /* 0x000fe200078ec0ff */
[C---:B------:R-:W-:Y:S01]  /*74b0*/  FMUL R25, R38.reuse, R29 ;  /* 0x0000001d26197220 */ /* 0x040fe20000400000 */
[----:B------:R-:W-:Y:S01]  /*74c0*/  SHF.L.U32 R43, R73, 0x10, RZ ;  /* 0x00000010492b7819 */ /* 0x000fe200000006ff */
[C---:B------:R-:W-:Y:S01]  /*74d0*/  FMUL R26, R38.reuse, R30 ;  /* 0x0000001e261a7220 */ /* 0x040fe20000400000 */
[C---:B------:R-:W-:Y:S01]  /*74e0*/  FFMA R24, R41.reuse, R40, R24 ;  /* 0x0000002829187223 */ /* 0x040fe20000000018 */
[----:B------:R-:W-:Y:S01]  /*74f0*/  FFMA R25, R41, R42, R25 ;  /* 0x0000002a29197223 */ /* 0x000fe20000000019 */
[----:B------:R-:W-:Y:S01]  /*7500*/  LOP3.LUT R40, R73, 0xffff0000, RZ, 0xc0, !PT ;  /* 0xffff000049287812 */ /* 0x000fe200078ec0ff */
[----:B------:R-:W-:Y:S01]  /*7510*/  FFMA R26, R41, R43, R26 ;  /* 0x0000002b291a7223 */ /* 0x000fe2000000001a */
[----:B------:R-:W-:Y:S01]  /*7520*/  FMUL R31, R38, R31 ;  /* 0x0000001f261f7220 */ /* 0x000fe20000400000 */
[----:B------:R-:W-:Y:S01]  /*7530*/  SHF.L.U32 R43, R74, 0x10, RZ ;  /* 0x000000104a2b7819 */ /* 0x000fe200000006ff */
[----:B------:R-:W-:Y:S01]  /*7540*/  FMUL R28, R38, R32 ;  /* 0x00000020261c7220 */ /* 0x000fe20000400000 */
[----:B------:R-:W-:Y:S01]  /*7550*/  LOP3.LUT R42, R74, 0xffff0000, RZ, 0xc0, !PT ;  /* 0xffff00004a2a7812 */ /* 0x000fe200078ec0ff */
[C---:B------:R-:W-:Y:S01]  /*7560*/  FMUL R29, R38.reuse, R33 ;  /* 0x00000021261d7220 */ /* 0x040fe20000400000 */
[----:B------:R-:W-:Y:S01]  /*7570*/  SHF.L.U32 R45, R75, 0x10, RZ ;  /* 0x000000104b2d7819 */ /* 0x000fe200000006ff */
[C---:B------:R-:W-:Y:S01]  /*7580*/  FMUL R30, R38.reuse, R34 ;  /* 0x00000022261e7220 */ /* 0x040fe20000400000 */
[----:B------:R-:W-:Y:S01]  /*7590*/  FFMA R31, R41, R40, R31 ;  /* 0x00000028291f7223 */ /* 0x000fe2000000001f */
[----:B------:R-:W-:Y:S01]  /*75a0*/  FMUL R35, R38, R35 ;  /* 0x0000002326237220 */ /* 0x000fe20000400000 */
[----:B------:R-:W-:Y:S01]  /*75b0*/  F2FP.BF16.F32.PACK_AB R101, R23, R18 ;  /* 0x000000121765723e */ /* 0x000fe200000010ff */
[----:B------:R-:W-:Y:S01]  /*75c0*/  FFMA R28, R41, R43, R28 ;  /* 0x0000002b291c7223 */ /* 0x000fe2000000001c */
[----:B------:R-:W-:Y:S01]  /*75d0*/  F2FP.BF16.F32.PACK_AB R102, R21, R20 ;  /* 0x000000141566723e */ /* 0x000fe200000010ff */
[----:B------:R-:W-:Y:S01]  /*75e0*/  FFMA R29, R41, R42, R29 ;  /* 0x0000002a291d7223 */ /* 0x000fe2000000001d */
[----:B------:R-:W-:Y:S01]  /*75f0*/  F2FP.BF16.F32.PACK_AB R103, R27, R22 ;  /* 0x000000161b67723e */ /* 0x000fe200000010ff */
[C---:B------:R-:W-:Y:S01]  /*7600*/  FFMA R30, R41.reuse, R45, R30 ;  /* 0x0000002d291e7223 */ /* 0x040fe2000000001e */
[----:B------:R-:W-:Y:S01]  /*7610*/  FFMA R35, R41, R44, R35 ;  /* 0x0000002c29237223 */ /* 0x000fe20000000023 */
[----:B------:R-:W-:Y:S02]  /*7620*/  F2FP.BF16.F32.PACK_AB R104, R25, R24 ;  /* 0x000000181968723e */ /* 0x000fe400000010ff */
[----:B------:R1:W-:Y:S01]  /*7630*/  STS.128 [R91+0x20], R100 ;  /* 0x000020645b007388 */ /* 0x0003e20000000c00 */
[----:B------:R-:W-:Y:S02]  /*7640*/  F2FP.BF16.F32.PACK_AB R105, R31, R26 ;  /* 0x0000001a1f69723e */ /* 0x000fe400000010ff */
[----:B------:R-:W-:Y:S02]  /*7650*/  F2FP.BF16.F32.PACK_AB R106, R29, R28 ;  /* 0x0000001c1d6a723e */ /* 0x000fe400000010ff */
[----:B------:R-:W-:Y:S05]  /*7660*/  F2FP.BF16.F32.PACK_AB R107, R35, R30 ;  /* 0x0000001e236b723e */ /* 0x000fea00000010ff */
[----:B------:R1:W-:Y:S01]  /*7670*/  STS.128 [R87+0x30], R104 ;  /* 0x0000306857007388 */ /* 0x0003e20000000c00 */
[----:B------:R-:W-:Y:S01]  /*7680*/  @!PT LDS RZ, [RZ] ;  /* 0x00000000fffff984 */ /* 0x000fe20000000800 */
[----:B------:R-:W-:Y:S01]  /*7690*/  @!PT LDS RZ, [RZ] ;  /* 0x00000000fffff984 */ /* 0x000fe20000000800 */
[----:B------:R-:W-:Y:S01]  /*76a0*/  @!PT LDS RZ, [RZ] ;  /* 0x00000000fffff984 */ /* 0x000fe20000000800 */
[----:B------:R-:W-:Y:S01]  /*76b0*/  @!PT LDS RZ, [RZ] ;  /* 0x00000000fffff984 */ /* 0x000fe20000000800 */
[----:B------:R3:W-:Y:S07]  /*76c0*/  MEMBAR.ALL.CTA ;  /* 0x0000000000007992 */ /* 0x0007ee0000008000 */
[----:B---3--:R-:W3:Y:S02]  /*76d0*/  FENCE.VIEW.ASYNC.S ;  /* 0x00000000000073c6 */ /* 0x008ee40000000000 */
[----:B---3--:R-:W-:Y:S06]  /*76e0*/  BAR.SYNC.DEFER_BLOCKING 0x1, 0x80 ;  /* 0x0042000000007b1d */ /* 0x008fec0000010000 */
[----:B------:R-:W-:Y:S05]  /*76f0*/  @P0 BRA `(.L_x_121) ;  /* 0x00000000003c0947 */ /* 0x000fea0003800000 */
[----:B------:R-:W3:Y:S01]  /*7700*/  LDCU.64 UR6, c[0x0][0x348] ;  /* 0x00006900ff0677ac */ /* 0x000ee20008000a00 */
[----:B------:R-:W-:Y:S01]  /*7710*/  UIADD3 UR4, UPT, UPT, UR43, 0x200, URZ ;  /* 0x000002002b047890 */ /* 0x000fe2000fffe0ff */
[----:B------:R-:W-:Y:S01]  /*7720*/  UMOV UR51, UR36 ;  /* 0x0000002400337c82 */ /* 0x000fe20008000000 */
[----:B------:R-:W-:Y:S02]  /*7730*/  UIADD3 UR9, UPT, UPT, UR49, 0x80, URZ ;  /* 0x0000008031097890 */ /* 0x000fe4000fffe0ff */
[----:B------:R-:W-:Y:S02]  /*7740*/  UIADD3 UR8, UPT, UPT, UR43, 0x1200, URZ ;  /* 0x000012002b087890 */ /* 0x000fe4000fffe0ff */
[----:B------:R-:W-:Y:S01]  /*7750*/  MOV R84, UR4 ;  /* 0x0000000400547c02 */ /* 0x000fe20008000f00 */
[----:B------:R-:W-:Y:S01]  /*7760*/  UMOV UR10, UR50 ;  /* 0x00000032000a7c82 */ /* 0x000fe20008000000 */
[----:B------:R-:W-:Y:S02]  /*7770*/  UMOV UR11, UR36 ;  /* 0x00000024000b7c82 */ /* 0x000fe40008000000 */
[----:B------:R-:W-:Y:S01]  /*7780*/  R2UR UR48, R84 ;  /* 0x00000000543072ca */ /* 0x000fe200000e0000 */
[----:B---3--:R-:W-:Y:S04]  /*7790*/  UIADD3 UR4, UP0, UPT, UR6, 0x680, URZ ;  /* 0x0000068006047890 */ /* 0x008fe8000ff1e0ff */
[----:B------:R-:W-:Y:S09]  /*77a0*/  UIADD3.X UR5, UPT, UPT, URZ, UR7, URZ, UP0, !UPT ;  /* 0x00000007ff057290 */ /* 0x000ff200087fe4ff */
[----:B------:R3:W-:Y:S01]  /*77b0*/  UTMASTG.3D [UR48], [UR4] ;  /* 0x00000030040073b5 */ /* 0x0007e20008010000 */
[----:B------:R3:W-:Y:S01]  /*77c0*/  UTMASTG.3D [UR8], [UR4] ;  /* 0x00000008040073b5 */ /* 0x0007e20008010000 */
[----:B------:R0:W-:Y:S01]  /*77d0*/  UTMACMDFLUSH ;  /* 0x00000000000079b7 */ /* 0x0001e20000000000 */
[----:B---3--:R-:W-:Y:S04]  /*77e0*/  DEPBAR.LE SB0, 0x1 ;  /* 0x000080400000791a */ /* 0x008fe80000000000 */
.L_x_121:
[----:B------:R-:W-:Y:S05]  /*77f0*/  BSYNC.RECONVERGENT B0 ;  /* 0x0000000000007941 */ /* 0x000fea0003800200 */
.L_x_120:
[----:B------:R-:W-:Y:S01]  /*7800*/  BAR.SYNC.DEFER_BLOCKING 0x1, 0x80 ;  /* 0x0042000000007b1d */ /* 0x000fe20000010000 */
[----:B------:R-:W-:Y:S01]  /*7810*/  ISETP.NE.AND P1, PT, R98, RZ, PT ;  /* 0x000000ff6200720c */ /* 0x000fe20003f25270 */
[----:B------:R-:W-:Y:S01]  /*7820*/  UISETP.NE.AND UP0, UPT, UR52, URZ, UPT ;  /* 0x000000ff3400728c */ /* 0x000fe2000bf05270 */
[----:B------:R-:W-:Y:S11]  /*7830*/  LEA R3, R46, UR43, 0x3 ;  /* 0x0000002b2e037c11 */ /* 0x000ff6000f8e18ff */
[----:B------:R-:W-:Y:S01]  /*7840*/  @P1 SHF.L.U32 R2, R90, 0x1f, RZ ;  /* 0x0000001f5a021819 */ /* 0x000fe200000006ff */
[----:B------:R-:W-:Y:S06]  /*7850*/  BRA.U !UP0, `(.L_x_122) ;  /* 0x0000000108247547 */ /* 0x000fec000b800000 */
[----:B------:R-:W-:Y:S01]  /*7860*/  IMAD.U32 R5, RZ, RZ, UR46 ;  /* 0x0000002eff057e24 */ /* 0x000fe2000f8e00ff */
[----:B------:R-:W-:Y:S01]  /*7870*/  MOV R0, UR47 ;  /* 0x0000002f00007c02 */ /* 0x000fe20008000f00 */
[----:B------:R-:W-:Y:S03]  /*7880*/  UIADD3 UR4, UPT, UPT, UR46, 0x1, URZ ;  /* 0x000000012e047890 */ /* 0x000fe6000fffe0ff */
[----:B------:R-:W-:Y:S01]  /*7890*/  @P1 LEA R5, R5, UR43, 0x3 ;  /* 0x0000002b05051c11 */ /* 0x000fe2000f8e18ff */
[----:B------:R-:W-:Y:S04]  /*78a0*/  UISETP.NE.AND UP0, UPT, UR4, 0x4, UPT ;  /* 0x000000040400788c */ /* 0x000fe8000bf05270 */
[----:B------:R-:W-:Y:S01]  /*78b0*/  @P1 VIADD R5, R5, 0x60 ;  /* 0x0000006005051836 */ /* 0x000fe20000000000 */
[----:B------:R-:W-:Y:S04]  /*78c0*/  USEL UR46, UR4, URZ, UP0 ;  /* 0x000000ff042e7287 */ /* 0x000fe80008000000 */
[----:B------:R-:W-:Y:S04]  /*78d0*/  @P1 PRMT R0, R0, 0x654, R5 ;  /* 0x0000065400001816 */ /* 0x000fe80000000005 */
[----:B------:R3:W-:Y:S04]  /*78e0*/  @P1 SYNCS.ARRIVE.TRANS64.RED.A1T0 RZ, [R0+URZ], RZ ;  /* 0x000000ff00ff19a7 */ /* 0x0007e800081004ff */
.L_x_122:
[----:B------:R-:W4:Y:S01]  /*78f0*/  @P1 SYNCS.PHASECHK.TRANS64.TRYWAIT P0, [R3+URZ+0x40], R2 ;  /* 0x00004002030015a7 */ /* 0x000f2200080011ff */
[----:B------:R-:W-:Y:S01]  /*7900*/  BSSY B1, `(.L_x_123) ;  /* 0x0000016000017945 */ /* 0x000fe20003800000 */
[----:B----4-:R-:W-:Y:S03]  /*7910*/  @P1 SEL R47, RZ, 0x1, !P0 ;  /* 0x00000001ff2f1807 */ /* 0x010fe60004000000 */
[----:B------:R-:W-:Y:S05]  /*7920*/  @!P1 BRA `(.L_x_124) ;  /* 0x00000000004c9947 */ /* 0x000fea0003800000 */
[----:B------:R-:W-:Y:S01]  /*7930*/  ISETP.NE.AND P0, PT, R47, RZ, PT ;  /* 0x000000ff2f00720c */ /* 0x000fe20003f05270 */
[----:B------:R-:W-:Y:S01]  /*7940*/  BSSY B0, `(.L_x_125) ;  /* 0x000000b000007945 */ /* 0x000fe20003800000 */
[----:B------:R-:W-:Y:S11]  /*7950*/  ISETP.NE.AND P1, PT, R60, RZ, PT ;  /* 0x000000ff3c00720c */ /* 0x000ff60003f25270 */
[----:B------:R-:W-:Y:S02]  /*7960*/  @!UPT UIADD3 URZ, UPT, UPT, URZ, URZ, URZ ;  /* 0x000000fffffff290 */ /* 0x000fe4000fffe0ff */
[C---:B------:R-:W-:Y:S01]  /*7970*/  @P1 IMAD R6, R46.reuse, 0x2000, R93 ;  /* 0x000020002e061824 */ /* 0x040fe200078e025d */
[C---:B------:R-:W-:Y:S01]  /*7980*/  @P1 LEA R4, R46.reuse, R91, 0xd ;  /* 0x0000005b2e041211 */ /* 0x040fe200078e68ff */
[C---:B------:R-:W-:Y:S02]  /*7990*/  @P1 IMAD R5, R46.reuse, 0x2000, R92 ;  /* 0x000020002e051824 */ /* 0x040fe400078e025c */
[----:B------:R-:W-:Y:S01]  /*79a0*/  @P1 IMAD R2, R46, 0x2000, R87 ;  /* 0x000020002e021824 */ /* 0x000fe200078e0257 */
[----:B------:R-:W-:Y:S06]  /*79b0*/  @P0 BRA `(.L_x_126) ;  /* 0x00000000000c0947 */ /* 0x000fec0003800000 */
[----:B---3--:R-:W-:Y:S04]  /*79c0*/  SHF.L.U32 R0, R90, 0x1f, RZ ;  /* 0x0000001f5a007819 */ /* 0x008fe800000006ff */
[----:B------:R-:W3:Y:S02]  /*79d0*/  SYNCS.PHASECHK.TRANS64.TRYWAIT P0, [R3+URZ+0x40], R0 ;  /* 0x00004000030075a7 */ /* 0x000ee400080011ff */
[----:B---3--:R-:W-:Y:S05]  /*79e0*/  @!P0 BRA `(.L_x_127) ;  /* 0x0000003400048947 */ /* 0x008fea0003800000 */
.L_x_126:
[----:B------:R-:W-:Y:S05]  /*79f0*/  BSYNC B0 ;  /* 0x0000000000007941 */ /* 0x000fea0003800000 */
.L_x_125:
[----:B------:R-:W-:Y:S02]  /*7a00*/  ISETP.NE.AND P0, PT, R60, RZ, PT ;  /* 0x000000ff3c00720c */ /* 0x000fe40003f05270 */
[----:B------:R-:W-:Y:S11]  /*7a10*/  IADD3 R46, PT, PT, R46, 0x1, RZ ;  /* 0x000000012e2e7810 */ /* 0x000ff60007ffe0ff */
[----:B------:R4:W1:Y:S04]  /*7a20*/  @P0 LDS.128 R48, [R6] ;  /* 0x0000000006300984 */ /* 0x0008680000000c00 */
[----:B------:R4:W1:Y:S04]  /*7a30*/  @P0 LDS.128 R56, [R5+0x10] ;  /* 0x0000100005380984 */ /* 0x0008680000000c00 */
[----:B------:R4:W1:Y:S04]  /*7a40*/  @P0 LDS.128 R64, [R4+0x20] ;  /* 0x0000200004400984 */ /* 0x0008680000000c00 */
[----:B------:R4:W1:Y:S02]  /*7a50*/  @P0 LDS.128 R72, [R2+0x30] ;  /* 0x0000300002480984 */ /* 0x0008640000000c00 */
.L_x_124:
[----:B------:R-:W-:Y:S05]  /*7a60*/  BSYNC B1 ;  /* 0x0000000000017941 */ /* 0x000fea0003800000 */
.L_x_123:
[----:B---3--:R-:W-:Y:S05]  /*7a70*/  VIADD R0, R39, 0x20 ;  /* 0x0000002027007836 */ /* 0x008fea0000000000 */
[----:B------:R-:W-:Y:S04]  /*7a80*/  SHF.R.U32.HI R0, RZ, 0x15, R0 ;  /* 0x00000015ff007819 */ /* 0x000fe80000011600 */
[----:B------:R-:W-:Y:S11]  /*7a90*/  LOP3.LUT P0, RZ, R0, 0x3, R81, 0x48, !PT ;  /* 0x0000000300ff7812 */ /* 0x000ff60007804851 */
[----:B------:R-:W-:Y:S02]  /*7aa0*/  @!UPT UIADD3 URZ, UPT, UPT, URZ, URZ, URZ ;  /* 0x000000fffffff290 */ /* 0x000fe4000fffe0ff */
[----:B------:R-:W-:Y:S05]  /*7ab0*/  @!P0 BRA `(.L_x_128) ;  /* 0x0000000000408947 */ /* 0x000fea0003800000 */
[----:B------:R-:W3:Y:S01]  /*7ac0*/  LDCU.64 UR8, c[0x4][0x70] ;  /* 0x01000e00ff0877ac */ /* 0x000ee20008000a00 */
[----:B------:R-:W-:Y:S01]  /*7ad0*/  MOV R3, 0x0 ;  /* 0x0000000000037802 */ /* 0x000fe20000000f00 */
[----:B------:R-:W-:Y:S02]  /*7ae0*/  HFMA2 R12, -RZ, RZ, 0, 5.9604644775390625e-08 ;  /* 0x00000001ff0c7431 */ /* 0x000fe400000001ff */
[----:B------:R-:W-:Y:S02]  /*7af0*/  IMAD.MOV.U32 R8, RZ, RZ, 0x192 ;  /* 0x00000192ff087424 */ /* 0x000fe400078e00ff */
[----:B------:R-:W-:Y:S01]  /*7b00*/  IMAD.MOV.U32 R13, RZ, RZ, RZ ;  /* 0x000000ffff0d7224 */ /* 0x000fe200078e00ff */
[----:B------:R-:W5:Y:S01]  /*7b10*/  LDCU.64 UR6, c[0x4][0x78] ;  /* 0x01000f00ff0677ac */ /* 0x000f620008000a00 */
[----:B----4-:R-:W4:Y:S01]  /*7b20*/  LDC.64 R2, c[0x4][R3] ;  /* 0x0100000003027b82 */ /* 0x010f220000000a00 */
[----:B------:R-:W2:Y:S01]  /*7b30*/  LDCU.64 UR4, c[0x4][0x10] ;  /* 0x01000200ff0477ac */ /* 0x000ea20008000a00 */
[----:B---3--:R-:W-:Y:S01]  /*7b40*/  MOV R5, UR9 ;  /* 0x0000000900057c02 */ /* 0x008fe20008000f00 */
[----:B------:R-:W-:Y:S01]  /*7b50*/  IMAD.U32 R4, RZ, RZ, UR8 ;  /* 0x00000008ff047e24 */ /* 0x000fe2000f8e00ff */
[----:B-----5:R-:W-:Y:S01]  /*7b60*/  MOV R7, UR7 ;  /* 0x0000000700077c02 */ /* 0x020fe20008000f00 */
[----:B------:R-:W-:Y:S01]  /*7b70*/  IMAD.U32 R6, RZ, RZ, UR6 ;  /* 0x00000006ff067e24 */ /* 0x000fe2000f8e00ff */
[----:B--2---:R-:W-:Y:S01]  /*7b80*/  MOV R11, UR5 ;  /* 0x00000005000b7c02 */ /* 0x004fe20008000f00 */
[----:B------:R-:W-:Y:S02]  /*7b90*/  IMAD.U32 R10, RZ, RZ, UR4 ;  /* 0x00000004ff0a7e24 */ /* 0x000fe4000f8e00ff */
[----:B------:R-:W-:Y:S07]  /*7ba0*/  LEPC R20, `(.L_x_128) ;  /* 0x000000001014794e */ /* 0x000fee0000000000 */
[----:B-1--4-:R-:W-:Y:S05]  /*7bb0*/  CALL.ABS.NOINC R2 ;  /* 0x0000000002007343 */ /* 0x012fea0003c00000 */
.L_x_128:
[C---:B-1----:R-:W-:Y:S01]  /*7bc0*/  SHF.L.U32 R40, R48.reuse, 0x10, RZ ;  /* 0x0000001030287819 */ /* 0x042fe200000006ff */
[----:B------:R-:W-:Y:S05]  /*7bd0*/  WARPSYNC.ALL ;  /* 0x0000000000007948 */ /* 0x000fea0003800000 */
[----:B------:R-:W-:Y:S01]  /*7be0*/  R2UR UR4, R39 ;  /* 0x00000000270472ca */ /* 0x000fe200000e0000 */
[----:B------:R-:W-:Y:S01]  /*7bf0*/  BSSY.RECONVERGENT B0, `(.L_x_129) ;  /* 0x0000095000007945 */ /* 0x000fe20003800200 */
[----:B------:R-:W-:Y:S02]  /*7c00*/  LOP3.LUT R43, R48, 0xffff0000, RZ, 0xc0, !PT ;  /* 0xffff0000302b7812 */ /* 0x000fe400078ec0ff */
[----:B------:R-:W-:Y:S02]  /*7c10*/  LOP3.LUT R42, R49, 0xffff0000, RZ, 0xc0, !PT ;  /* 0xffff0000312a7812 */ /* 0x000fe400078ec0ff */
[----:B------:R-:W-:Y:S02]  /*7c20*/  SHF.L.U32 R45, R51, 0x10, RZ ;  /* 0x00000010332d7819 */ /* 0x000fe400000006ff */
[----:B------:R-:W-:Y:S02]  /*7c30*/  ISETP.NE.AND P6, PT, R98, RZ, PT ;  /* 0x000000ff6200720c */ /* 0x000fe40003fc5270 */
[----:B------:R-:W-:Y:S02]  /*7c40*/  MOV R52, UR46 ;  /* 0x0000002e00347c02 */ /* 0x000fe40008000f00 */
[----:B------:R-:W-:Y:S01]  /*7c50*/  MOV R61, UR47 ;  /* 0x0000002f003d7c02 */ /* 0x000fe20008000f00 */
[----:B----4-:R-:W1:Y:S01]  /*7c60*/  LDTM.x32 R4, tmem[UR4+0x20] ;  /* 0x00002004000479ee */ /* 0x010e6200082c0000 */
[----:B------:R-:W-:Y:S02]  /*7c70*/  LOP3.LUT R44, R75, 0xffff0000, RZ, 0xc0, !PT ;  /* 0xffff00004b2c7812 */ /* 0x000fe400078ec0ff */
[----:B------:R-:W-:Y:S02]  /*7c80*/  ISETP.NE.AND P0, PT, R95, RZ, PT ;  /* 0x000000ff5f00720c */ /* 0x000fe40003f05270 */
[----:B------:R-:W-:Y:S03]  /*7c90*/  LEA R62, R46, UR43, 0x3 ;  /* 0x0000002b2e3e7c11 */ /* 0x000fe6000f8e18ff */
[----:B------:R-:W-:Y:S02]  /*7ca0*/  @P6 LEA R52, R52, UR43, 0x3 ;  /* 0x0000002b34346c11 */ /* 0x000fe4000f8e18ff */
[----:B------:R-:W-:Y:S02]  /*7cb0*/  @P6 SHF.L.U32 R63, R90, 0x1f, RZ ;  /* 0x0000001f5a3f6819 */ /* 0x000fe400000006ff */
[----:B------:R-:W-:Y:S04]  /*7cc0*/  @P6 IADD3 R52, PT, PT, R52, 0x60, RZ ;  /* 0x0000006034346810 */ /* 0x000fe80007ffe0ff */
[----:B------:R-:W-:Y:S01]  /*7cd0*/  @P6 PRMT R61, R61, 0x654, R52 ;  /* 0x000006543d3d6816 */ /* 0x000fe20000000034 */
[C---:B-1----:R-:W-:Y:S01]  /*7ce0*/  FMUL R0, R38.reuse, R4 ;  /* 0x0000000426007220 */ /* 0x042fe20000400000 */
[C---:B------:R-:W-:Y:S01]  /*7cf0*/  FMUL R2, R38.reuse, R5 ;  /* 0x0000000526027220 */ /* 0x040fe20000400000 */
[C---:B------:R-:W-:Y:S01]  /*7d00*/  FMUL R3, R38.reuse, R6 ;  /* 0x0000000626037220 */ /* 0x040fe20000400000 */
[----:B------:R-:W-:Y:S01]  /*7d10*/  FMUL R7, R38, R7 ;  /* 0x0000000726077220 */ /* 0x000fe20000400000 */
[----:B------:R-:W-:Y:S01]  /*7d20*/  FFMA R0, R41, R40, R0 ;  /* 0x0000002829007223 */ /* 0x000fe20000000000 */
[----:B------:R-:W-:Y:S01]  /*7d30*/  SHF.L.U32 R40, R49, 0x10, RZ ;  /* 0x0000001031287819 */ /* 0x000fe200000006ff */
[C---:B------:R-:W-:Y:S01]  /*7d40*/  FFMA R2, R41.reuse, R43, R2 ;  /* 0x0000002b29027223 */ /* 0x040fe20000000002 */
[----:B------:R-:W-:Y:S01]  /*7d50*/  SHF.L.U32 R43, R50, 0x10, RZ ;  /* 0x00000010322b7819 */ /* 0x000fe200000006ff */
[C---:B------:R-:W-:Y:S01]  /*7d60*/  FMUL R4, R38.reuse, R8 ;  /* 0x0000000826047220 */ /* 0x040fe20000400000 */
[----:B------:R-:W-:Y:S01]  /*7d70*/  FMUL R5, R38, R9 ;  /* 0x0000000926057220 */ /* 0x000fe20000400000 */
[C---:B------:R-:W-:Y:S01]  /*7d80*/  FFMA R3, R41.reuse, R40, R3 ;  /* 0x0000002829037223 */ /* 0x040fe20000000003 */
[----:B------:R-:W-:Y:S01]  /*7d90*/  LOP3.LUT R40, R50, 0xffff0000, RZ, 0xc0, !PT ;  /* 0xffff000032287812 */ /* 0x000fe200078ec0ff */
[----:B------:R-:W-:Y:S01]  /*7da0*/  FFMA R7, R41, R42, R7 ;  /* 0x0000002a29077223 */ /* 0x000fe20000000007 */
[----:B------:R-:W-:Y:S01]  /*7db0*/  LOP3.LUT R42, R51, 0xffff0000, RZ, 0xc0, !PT ;  /* 0xffff0000332a7812 */ /* 0x000fe200078ec0ff */
[----:B------:R-:W-:Y:S01]  /*7dc0*/  FMUL R6, R38, R10 ;  /* 0x0000000a26067220 */ /* 0x000fe20000400000 */
[----:B------:R-:W-:Y:S01]  /*7dd0*/  F2FP.BF16.F32.PACK_AB R52, R2, R0 ;  /* 0x000000000234723e */ /* 0x000fe200000010ff */
[----:B------:R-:W-:Y:S01]  /*7de0*/  FMUL R11, R38, R11 ;  /* 0x0000000b260b7220 */ /* 0x000fe20000400000 */
[----:B------:R-:W-:Y:S01]  /*7df0*/  F2FP.BF16.F32.PACK_AB R53, R7, R3 ;  /* 0x000000030735723e */ /* 0x000fe200000010ff */
        /* <DEDUP_REMOVED lines=20> */
[C---:B------:R-:W-:Y:S01]  /*7f40*/  FMUL R12, R38.reuse, R16 ;  /* 0x00000010260c7220 */ /* 0x040fe20000400000 */
        /* <DEDUP_REMOVED lines=13> */
[----:B------:R1:W-:Y:S01]  /*8020*/  STS.128 [R93+0x2000], R52 ;  /* 0x002000345d007388 */ /* 0x0003e20000000c00 */
[----:B------:R-:W-:Y:S01]  /*8030*/  F2FP.BF16.F32.PACK_AB R70, R13, R12 ;  /* 0x0000000c0d46723e */ /* 0x000fe200000010ff */
[----:B------:R-:W-:Y:S01]  /*8040*/  FFMA R19, R41, R40, R19 ;  /* 0x0000002829137223 */ /* 0x000fe20000000013 */
[----:B------:R-:W-:Y:S01]  /*8050*/  LOP3.LUT R40, R64, 0xffff0000, RZ, 0xc0, !PT ;  /* 0xffff000040287812 */ /* 0x000fe200078ec0ff */
[C---:B------:R-:W-:Y:S01]  /*8060*/  FMUL R16, R38.reuse, R20 ;  /* 0x0000001426107220 */ /* 0x040fe20000400000 */
[C---:B------:R-:W-:Y:S01]  /*8070*/  FMUL R17, R38.reuse, R21 ;  /* 0x0000001526117220 */ /* 0x040fe20000400000 */
[C---:B------:R-:W-:Y:S01]  /*8080*/  FMUL R18, R38.reuse, R22 ;  /* 0x0000001626127220 */ /* 0x040fe20000400000 */
[----:B------:R-:W-:Y:S01]  /*8090*/  F2FP.BF16.F32.PACK_AB R71, R19, R14 ;  /* 0x0000000e1347723e */ /* 0x000fe200000010ff */
[----:B------:R-:W-:Y:S01]  /*80a0*/  FMUL R23, R38, R23 ;  /* 0x0000001726177220 */ /* 0x000fe20000400000 */
[----:B------:R-:W-:Y:S01]  /*80b0*/  FFMA R16, R41, R43, R16 ;  /* 0x0000002b29107223 */ /* 0x000fe20000000010 */
[----:B------:R-:W-:Y:S01]  /*80c0*/  SHF.L.U32 R43, R67, 0x10, RZ ;  /* 0x00000010432b7819 */ /* 0x000fe200000006ff */
[C---:B------:R-:W-:Y:S01]  /*80d0*/  FFMA R17, R41.reuse, R40, R17 ;  /* 0x0000002829117223 */ /* 0x040fe20000000011 */
[----:B------:R1:W-:Y:S01]  /*80e0*/  STS.128 [R92+0x2010], R68 ;  /* 0x002010445c007388 */ /* 0x0003e20000000c00 */
        /* <DEDUP_REMOVED lines=8> */
[C---:B------:R-:W-:Y:S01]  /*8170*/  FMUL R22, R38.reuse, R26 ;  /* 0x0000001a26167220 */ /* 0x040fe20000400000 */
[----:B------:R-:W-:Y:S01]  /*8180*/  FFMA R20, R41, R40, R20 ;  /* 0x0000002829147223 */ /* 0x000fe20000000014 */
[----:B------:R-:W-:Y:S01]  /*8190*/  LOP3.LUT R40, R67, 0xffff0000, RZ, 0xc0, !PT ;  /* 0xffff000043287812 */ /* 0x000fe200078ec0ff */
[C---:B------:R-:W-:Y:S01]  /*81a0*/  FFMA R21, R41.reuse, R42, R21 ;  /* 0x0000002a29157223 */ /* 0x040fe20000000015 */
[C---:B------:R-:W-:Y:S01]  /*81b0*/  FFMA R22, R41.reuse, R43, R22 ;  /* 0x0000002b29167223 */ /* 0x040fe20000000016 */
[----:B------:R-:W-:Y:S01]  /*81c0*/  FMUL R27, R38, R27 ;  /* 0x0000001b261b7220 */ /* 0x000fe20000400000 */
[----:B------:R-:W-:Y:S01]  /*81d0*/  SHF.L.U32 R43, R72, 0x10, RZ ;  /* 0x00000010482b7819 */ /* 0x000fe200000006ff */
[----:B------:R-:W-:Y:S01]  /*81e0*/  FMUL R24, R38, R28 ;  /* 0x0000001c26187220 */ /* 0x000fe20000400000 */
[----:B------:R-:W-:Y:S01]  /*81f0*/  LOP3.LUT R42, R72, 0xffff0000, RZ, 0xc0, !PT ;  /* 0xffff0000482a7812 */ /* 0x000fe200078ec0ff */
[C---:B------:R-:W-:Y:S01]  /*8200*/  FMUL R25, R38.reuse, R29 ;  /* 0x0000001d26197220 */ /* 0x040fe20000400000 */
[C---:B------:R-:W-:Y:S01]  /*8210*/  FMUL R26, R38.reuse, R30 ;  /* 0x0000001e261a7220 */ /* 0x040fe20000400000 */
[C---:B------:R-:W-:Y:S01]  /*8220*/  FFMA R27, R41.reuse, R40, R27 ;  /* 0x00000028291b7223 */ /* 0x040fe2000000001b */
[----:B------:R-:W-:Y:S01]  /*8230*/  FFMA R24, R41, R43, R24 ;  /* 0x0000002b29187223 */ /* 0x000fe20000000018 */
[----:B------:R-:W-:Y:S01]  /*8240*/  LOP3.LUT R40, R73, 0xffff0000, RZ, 0xc0, !PT ;  /* 0xffff000049287812 */ /* 0x000fe200078ec0ff */
[C---:B------:R-:W-:Y:S01]  /*8250*/  FFMA R25, R41.reuse, R42, R25 ;  /* 0x0000002a29197223 */ /* 0x040fe20000000019 */
[----:B------:R-:W-:Y:S01]  /*8260*/  FMUL R31, R38, R31 ;  /* 0x0000001f261f7220 */ /* 0x000fe20000400000 */
[----:B------:R-:W-:Y:S01]  /*8270*/  SHF.L.U32 R43, R74, 0x10, RZ ;  /* 0x000000104a2b7819 */ /* 0x000fe200000006ff */
[----:B------:R-:W-:Y:S01]  /*8280*/  FFMA R26, R41, R45, R26 ;  /* 0x0000002d291a7223 */ /* 0x000fe2000000001a */
        /* <DEDUP_REMOVED lines=29> */
[----:B------:R-:W-:Y:S02]  /*8460*/  UIADD3 UR13, UPT, UPT, UR49, 0x20, URZ ;  /* 0x00000020310d7890 */ /* 0x000fe4000fffe0ff */
[----:B------:R-:W-:Y:S01]  /*8470*/  UIADD3 UR12, UPT, UPT, UR43, 0x2200, URZ ;  /* 0x000022002b0c7890 */ /* 0x000fe2000fffe0ff */
[----:B------:R-:W-:Y:S01]  /*8480*/  UMOV UR14, UR50 ;  /* 0x00000032000e7c82 */ /* 0x000fe20008000000 */
[----:B------:R-:W-:Y:S01]  /*8490*/  UMOV UR15, UR36 ;  /* 0x00000024000f7c82 */ /* 0x000fe20008000000 */
[----:B------:R-:W-:Y:S02]  /*84a0*/  UIADD3 UR9, UPT, UPT, UR49, 0xa0, URZ ;  /* 0x000000a031097890 */ /* 0x000fe4000fffe0ff */
[----:B------:R-:W-:Y:S01]  /*84b0*/  UIADD3 UR8, UPT, UPT, UR43, 0x3200, URZ ;  /* 0x000032002b087890 */ /* 0x000fe2000fffe0ff */
[----:B------:R-:W-:Y:S01]  /*84c0*/  UMOV UR10, UR50 ;  /* 0x00000032000a7c82 */ /* 0x000fe20008000000 */
[----:B------:R-:W-:Y:S01]  /*84d0*/  UMOV UR11, UR36 ;  /* 0x00000024000b7c82 */ /* 0x000fe20008000000 */
[----:B---3--:R-:W-:Y:S04]  /*84e0*/  UIADD3 UR4, UP0, UPT, UR6, 0x680, URZ ;  /* 0x0000068006047890 */ /* 0x008fe8000ff1e0ff */
[----:B------:R-:W-:Y:S09]  /*84f0*/  UIADD3.X UR5, UPT, UPT, URZ, UR7, URZ, UP0, !UPT ;  /* 0x00000007ff057290 */ /* 0x000ff200087fe4ff */
[----:B------:R3:W-:Y:S01]  /*8500*/  UTMASTG.3D [UR12], [UR4] ;  /* 0x0000000c040073b5 */ /* 0x0007e20008010000 */
[----:B------:R3:W-:Y:S01]  /*8510*/  UTMASTG.3D [UR8], [UR4] ;  /* 0x00000008040073b5 */ /* 0x0007e20008010000 */
[----:B------:R0:W-:Y:S01]  /*8520*/  UTMACMDFLUSH ;  /* 0x00000000000079b7 */ /* 0x0001e20000000000 */
[----:B---3--:R-:W-:Y:S04]  /*8530*/  DEPBAR.LE SB0, 0x1 ;  /* 0x000080400000791a */ /* 0x008fe80000000000 */
.L_x_130:
[----:B------:R-:W-:Y:S05]  /*8540*/  BSYNC.RECONVERGENT B0 ;  /* 0x0000000000007941 */ /* 0x000fea0003800200 */
.L_x_129:
[----:B------:R-:W-:Y:S01]  /*8550*/  BAR.SYNC.DEFER_BLOCKING 0x1, 0x80 ;  /* 0x0042000000007b1d */ /* 0x000fe20000010000 */
[----:B------:R-:W-:Y:S04]  /*8560*/  UIADD3 UR4, UPT, UPT, UR46, 0x1, URZ ;  /* 0x000000012e047890 */ /* 0x000fe8000fffe0ff */
[----:B------:R-:W-:Y:S04]  /*8570*/  UISETP.NE.AND UP0, UPT, UR4, 0x4, UPT ;  /* 0x000000040400788c */ /* 0x000fe8000bf05270 */
[----:B------:R-:W-:Y:S01]  /*8580*/  USEL UR44, UR4, URZ, UP0 ;  /* 0x000000ff042c7287 */ /* 0x000fe20008000000 */
[----:B------:R3:W-:Y:S01]  /*8590*/  @P6 SYNCS.ARRIVE.TRANS64.RED.A1T0 RZ, [R61+URZ], RZ ;  /* 0x000000ff3dff69a7 */ /* 0x0007e200081004ff */
[----:B------:R-:W-:Y:S01]  /*85a0*/  BSSY B1, `(.L_x_131) ;  /* 0x0000017000017945 */ /* 0x000fe20003800000 */
[----:B------:R-:W4:Y:S02]  /*85b0*/  @P6 SYNCS.PHASECHK.TRANS64.TRYWAIT P0, [R62+URZ+0x40], R63 ;  /* 0x0000403f3e0065a7 */ /* 0x000f2400080011ff */
[----:B----4-:R-:W-:Y:S01]  /*85c0*/  @P6 SEL R47, RZ, 0x1, !P0 ;  /* 0x00000001ff2f6807 */ /* 0x010fe20004000000 */
[----:B---3--:R-:W-:Y:S06]  /*85d0*/  @!P6 BRA `(.L_x_132) ;  /* 0x00000000004ce947 */ /* 0x008fec0003800000 */
        /* <DEDUP_REMOVED lines=9> */
[----:B------:R-:W-:Y:S04]  /*8670*/  SHF.L.U32 R5, R90, 0x1f, RZ ;  /* 0x0000001f5a057819 */ /* 0x000fe800000006ff */
[----:B------:R-:W3:Y:S02]  /*8680*/  SYNCS.PHASECHK.TRANS64.TRYWAIT P0, [R62+URZ+0x40], R5 ;  /* 0x000040053e0075a7 */ /* 0x000ee400080011ff */
[----:B---3--:R-:W-:Y:S05]  /*8690*/  @!P0 BRA `(.L_x_135) ;  /* 0x0000002400ec8947 */ /* 0x008fea0003800000 */
.L_x_134:
[----:B------:R-:W-:Y:S05]  /*86a0*/  BSYNC B0 ;  /* 0x0000000000007941 */ /* 0x000fea0003800000 */
.L_x_133:
[----:B------:R-:W-:Y:S02]  /*86b0*/  ISETP.NE.AND P0, PT, R60, RZ, PT ;  /* 0x000000ff3c00720c */ /* 0x000fe40003f05270 */
[----:B------:R-:W-:Y:S11]  /*86c0*/  IADD3 R46, PT, PT, R46, 0x1, RZ ;  /* 0x000000012e2e7810 */ /* 0x000ff60007ffe0ff */
[----:B------:R4:W1:Y:S04]  /*86d0*/  @P0 LDS.128 R48, [R4] ;  /* 0x0000000004300984 */ /* 0x0008680000000c00 */
[----:B------:R4:W1:Y:S04]  /*86e0*/  @P0 LDS.128 R56, [R3+0x10] ;  /* 0x0000100003380984 */ /* 0x0008680000000c00 */
[----:B------:R4:W1:Y:S04]  /*86f0*/  @P0 LDS.128 R64, [R2+0x20] ;  /* 0x0000200002400984 */ /* 0x0008680000000c00 */
[----:B------:R4:W1:Y:S02]  /*8700*/  @P0 LDS.128 R72, [R0+0x30] ;  /* 0x0000300000480984 */ /* 0x0008640000000c00 */
.L_x_132:
[----:B------:R-:W-:Y:S05]  /*8710*/  BSYNC B1 ;  /* 0x0000000000017941 */ /* 0x000fea0003800000 */
.L_x_131:
[----:B----4-:R-:W-:Y:S05]  /*8720*/  VIADD R0, R39, 0x40 ;  /* 0x0000004027007836 */ /* 0x010fea0000000000 */
        /* <DEDUP_REMOVED lines=9> */
[----:B------:R-:W4:Y:S01]  /*87c0*/  LDCU.64 UR6, c[0x4][0x78] ;  /* 0x01000f00ff0677ac */ /* 0x000f220008000a00 */
[----:B------:R-:W1:Y:S01]  /*87d0*/  LDC.64 R2, c[0x4][R3] ;  /* 0x0100000003027b82 */ /* 0x000e620000000a00 */
[----:B------:R-:W5:Y:S01]  /*87e0*/  LDCU.64 UR4, c[0x4][0x10] ;  /* 0x01000200ff0477ac */ /* 0x000f620008000a00 */
[----:B---3--:R-:W-:Y:S01]  /*87f0*/  MOV R5, UR9 ;  /* 0x0000000900057c02 */ /* 0x008fe20008000f00 */
[----:B------:R-:W-:Y:S01]  /*8800*/  IMAD.U32 R4, RZ, RZ, UR8 ;  /* 0x00000008ff047e24 */ /* 0x000fe2000f8e00ff */
[----:B----4-:R-:W-:Y:S01]  /*8810*/  MOV R7, UR7 ;  /* 0x0000000700077c02 */ /* 0x010fe20008000f00 */
[----:B------:R-:W-:Y:S01]  /*8820*/  IMAD.U32 R6, RZ, RZ, UR6 ;  /* 0x00000006ff067e24 */ /* 0x000fe2000f8e00ff */
[----:B-----5:R-:W-:Y:S01]  /*8830*/  MOV R11, UR5 ;  /* 0x00000005000b7c02 */ /* 0x020fe20008000f00 */
[----:B------:R-:W-:Y:S02]  /*8840*/  IMAD.U32 R10, RZ, RZ, UR4 ;  /* 0x00000004ff0a7e24 */ /* 0x000fe4000f8e00ff */
[----:B------:R-:W-:Y:S07]  /*8850*/  LEPC R20, `(.L_x_136) ;  /* 0x000000001014794e */ /* 0x000fee0000000000 */
[----:B-12---:R-:W-:Y:S05]  /*8860*/  CALL.ABS.NOINC R2 ;  /* 0x0000000002007343 */ /* 0x006fea0003c00000 */
.L_x_136:
        /* <DEDUP_REMOVED lines=10> */
[----:B---3--:R-:W1:Y:S01]  /*8910*/  LDTM.x32 R4, tmem[UR4+0x40] ;  /* 0x00004004000479ee */ /* 0x008e6200082c0000 */
        /* <DEDUP_REMOVED lines=141> */
.L_x_138:
[----:B------:R-:W-:Y:S05]  /*91f0*/  BSYNC.RECONVERGENT B0 ;  /* 0x0000000000007941 */ /* 0x000fea0003800200 */
.L_x_137:
        /* <DEDUP_REMOVED lines=21> */
.L_x_142:
[----:B------:R-:W-:Y:S05]  /*9350*/  BSYNC B0 ;  /* 0x0000000000007941 */ /* 0x000fea0003800000 */
.L_x_141:
[----:B------:R-:W-:Y:S11]  /*9360*/  ISETP.NE.AND P0, PT, R60, RZ, PT ;  /* 0x000000ff3c00720c */ /* 0x000ff60003f05270 */
[----:B------:R-:W-:Y:S02]  /*9370*/  @!UPT UIADD3 URZ, UPT, UPT, URZ, URZ, URZ ;  /* 0x000000fffffff290 */ /* 0x000fe4000fffe0ff */
[----:B------:R4:W1:Y:S04]  /*9380*/  @P0 LDS.128 R48, [R3] ;  /* 0x0000000003300984 */ /* 0x0008680000000c00 */
[----:B------:R4:W1:Y:S04]  /*9390*/  @P0 LDS.128 R56, [R2+0x10] ;  /* 0x0000100002380984 */ /* 0x0008680000000c00 */
[----:B------:R4:W1:Y:S04]  /*93a0*/  @P0 LDS.128 R64, [R0+0x20] ;  /* 0x0000200000400984 */ /* 0x0008680000000c00 */
[----:B------:R4:W1:Y:S02]  /*93b0*/  @P0 LDS.128 R72, [R46+0x30] ;  /* 0x000030002e480984 */ /* 0x0008640000000c00 */
.L_x_140:
[----:B------:R-:W-:Y:S05]  /*93c0*/  BSYNC B1 ;  /* 0x0000000000017941 */ /* 0x000fea0003800000 */
.L_x_139:
        /* <DEDUP_REMOVED lines=21> */
.L_x_144:
[----:B------:R-:W-:Y:S01]  /*9520*/  ISETP.NE.AND P0, PT, R95, RZ, PT ;  /* 0x000000ff5f00720c */ /* 0x000fe20003f05270 */
[----:B------:R-:W-:Y:S05]  /*9530*/  WARPSYNC.ALL ;  /* 0x0000000000007948 */ /* 0x000fea0003800000 */
[----:B------:R-:W-:Y:S01]  /*9540*/  R2UR UR4, R39 ;  /* 0x00000000270472ca */ /* 0x000fe200000e0000 */
[----:B------:R-:W-:Y:S01]  /*9550*/  BSSY.RECONVERGENT B0, `(.L_x_145) ;  /* 0x0000091000007945 */ /* 0x000fe20003800200 */
[C---:B-1----:R-:W-:Y:S02]  /*9560*/  SHF.L.U32 R40, R48.reuse, 0x10, RZ ;  /* 0x0000001030287819 */ /* 0x042fe400000006ff */
[----:B------:R-:W-:Y:S02]  /*9570*/  LOP3.LUT R42, R48, 0xffff0000, RZ, 0xc0, !PT ;  /* 0xffff0000302a7812 */ /* 0x000fe400078ec0ff */
[C---:B------:R-:W-:Y:S02]  /*9580*/  SHF.L.U32 R43, R49.reuse, 0x10, RZ ;  /* 0x00000010312b7819 */ /* 0x040fe400000006ff */
[----:B------:R-:W-:Y:S02]  /*9590*/  LOP3.LUT R44, R49, 0xffff0000, RZ, 0xc0, !PT ;  /* 0xffff0000312c7812 */ /* 0x000fe400078ec0ff */
[C---:B------:R-:W-:Y:S02]  /*95a0*/  SHF.L.U32 R45, R50.reuse, 0x10, RZ ;  /* 0x00000010322d7819 */ /* 0x040fe400000006ff */
[----:B------:R-:W-:Y:S01]  /*95b0*/  LOP3.LUT R46, R50, 0xffff0000, RZ, 0xc0, !PT ;  /* 0xffff0000322e7812 */ /* 0x000fe200078ec0ff */
[----:B---3--:R-:W1:Y:S01]  /*95c0*/  LDTM.x32 R4, tmem[UR4+0x60] ;  /* 0x00006004000479ee */ /* 0x008e6200082c0000 */
[C---:B------:R-:W-:Y:S01]  /*95d0*/  SHF.L.U32 R47, R51.reuse, 0x10, RZ ;  /* 0x00000010332f7819 */ /* 0x040fe200000006ff */
[----:B------:R-:W-:Y:S01]  /*95e0*/  NOP ;  /* 0x0000000000007918 */ /* 0x000fe20000000000 */
[----:B------:R-:W-:Y:S02]  /*95f0*/  LOP3.LUT R48, R51, 0xffff0000, RZ, 0xc0, !PT ;  /* 0xffff000033307812 */ /* 0x000fe400078ec0ff */
[C---:B------:R-:W-:Y:S02]  /*9600*/  SHF.L.U32 R49, R56.reuse, 0x10, RZ ;  /* 0x0000001038317819 */ /* 0x040fe400000006ff */
[----:B------:R-:W-:Y:S02]  /*9610*/  LOP3.LUT R51, R56, 0xffff0000, RZ, 0xc0, !PT ;  /* 0xffff000038337812 */ /* 0x000fe400078ec0ff */
[C---:B------:R-:W-:Y:S02]  /*9620*/  SHF.L.U32 R50, R57.reuse, 0x10, RZ ;  /* 0x0000001039327819 */ /* 0x040fe400000006ff */
[----:B------:R-:W-:Y:S02]  /*9630*/  LOP3.LUT R52, R57, 0xffff0000, RZ, 0xc0, !PT ;  /* 0xffff000039347812 */ /* 0x000fe400078ec0ff */
[C---:B------:R-:W-:Y:S02]  /*9640*/  SHF.L.U32 R53, R58.reuse, 0x10, RZ ;  /* 0x000000103a357819 */ /* 0x040fe400000006ff */
[----:B------:R-:W-:Y:S02]  /*9650*/  LOP3.LUT R54, R58, 0xffff0000, RZ, 0xc0, !PT ;  /* 0xffff00003a367812 */ /* 0x000fe400078ec0ff */
[----:B------:R-:W-:Y:S02]  /*9660*/  SHF.L.U32 R55, R59, 0x10, RZ ;  /* 0x000000103b377819 */ /* 0x000fe400000006ff */
[----:B------:R-:W-:Y:S02]  /*9670*/  IADD3 R99, PT, PT, R99, 0xd0, RZ ;  /* 0x000000d063637810 */ /* 0x000fe40007ffe0ff */
[----:B------:R-:W-:Y:S02]  /*9680*/  LOP3.LUT R56, R59, 0xffff0000, RZ, 0xc0, !PT ;  /* 0xffff00003b387812 */ /* 0x000fe400078ec0ff */
[----:B------:R-:W-:Y:S01]  /*9690*/  SHF.L.U32 R57, R64, 0x10, RZ ;  /* 0x0000001040397819 */ /* 0x000fe200000006ff */
[----:B-1----:R-:W-:Y:S01]  /*96a0*/  FMUL R4, R38, R4 ;  /* 0x0000000426047220 */ /* 0x002fe20000400000 */
[----:B------:R-:W-:Y:S01]  /*96b0*/  LOP3.LUT R58, R64, 0xffff0000, RZ, 0xc0, !PT ;  /* 0xffff0000403a7812 */ /* 0x000fe200078ec0ff */
[C---:B------:R-:W-:Y:S01]  /*96c0*/  FMUL R5, R38.reuse, R5 ;  /* 0x0000000526057220 */ /* 0x040fe20000400000 */
[----:B------:R-:W-:Y:S01]  /*96d0*/  LOP3.LUT R99, R99, 0xfefffff8, RZ, 0xc0, !PT ;  /* 0xfefffff863637812 */ /* 0x000fe200078ec0ff */
[C---:B------:R-:W-:Y:S01]  /*96e0*/  FFMA R4, R41.reuse, R40, R4 ;  /* 0x0000002829047223 */ /* 0x040fe20000000004 */
[C---:B------:R-:W-:Y:S01]  /*96f0*/  FMUL R6, R38.reuse, R6 ;  /* 0x0000000626067220 */ /* 0x040fe20000400000 */
[----:B------:R-:W-:Y:S01]  /*9700*/  FFMA R5, R41, R42, R5 ;  /* 0x0000002a29057223 */ /* 0x000fe20000000005 */
[----:B------:R-:W-:Y:S01]  /*9710*/  SHF.L.U32 R59, R65, 0x10, RZ ;  /* 0x00000010413b7819 */ /* 0x000fe200000006ff */
[----:B------:R1:W-:Y:S01]  /*9720*/  SYNCS.ARRIVE.TRANS64.RED.A1T0 RZ, [R99+URZ], RZ ;  /* 0x000000ff63ff79a7 */ /* 0x0003e200081004ff */
[----:B------:R-:W-:Y:S01]  /*9730*/  FFMA R6, R41, R43, R6 ;  /* 0x0000002b29067223 */ /* 0x000fe20000000006 */
[C---:B------:R-:W-:Y:S01]  /*9740*/  FMUL R7, R38.reuse, R7 ;  /* 0x0000000726077220 */ /* 0x040fe20000400000 */
[----:B------:R-:W-:Y:S01]  /*9750*/  F2FP.BF16.F32.PACK_AB R100, R5, R4 ;  /* 0x000000040564723e */ /* 0x000fe200000010ff */
[C---:B------:R-:W-:Y:S01]  /*9760*/  FMUL R8, R38.reuse, R8 ;  /* 0x0000000826087220 */ /* 0x040fe20000400000 */
[----:B------:R-:W-:Y:S01]  /*9770*/  FMUL R9, R38, R9 ;  /* 0x0000000926097220 */ /* 0x000fe20000400000 */
[----:B------:R-:W-:Y:S01]  /*9780*/  LOP3.LUT R60, R65, 0xffff0000, RZ, 0xc0, !PT ;  /* 0xffff0000413c7812 */ /* 0x000fe200078ec0ff */
[C---:B------:R-:W-:Y:S01]  /*9790*/  FFMA R7, R41.reuse, R44, R7 ;  /* 0x0000002c29077223 */ /* 0x040fe20000000007 */
[C---:B------:R-:W-:Y:S01]  /*97a0*/  FFMA R8, R41.reuse, R45, R8 ;  /* 0x0000002d29087223 */ /* 0x040fe20000000008 */
[----:B------:R-:W-:Y:S01]  /*97b0*/  SHF.L.U32 R61, R66, 0x10, RZ ;  /* 0x00000010423d7819 */ /* 0x000fe200000006ff */
[----:B------:R-:W-:Y:S01]  /*97c0*/  FFMA R9, R41, R46, R9 ;  /* 0x0000002e29097223 */ /* 0x000fe20000000009 */
[C---:B------:R-:W-:Y:S01]  /*97d0*/  FMUL R10, R38.reuse, R10 ;  /* 0x0000000a260a7220 */ /* 0x040fe20000400000 */
[----:B------:R-:W-:Y:S01]  /*97e0*/  F2FP.BF16.F32.PACK_AB R101, R7, R6 ;  /* 0x000000060765723e */ /* 0x000fe200000010ff */
[C---:B------:R-:W-:Y:S01]  /*97f0*/  FMUL R11, R38.reuse, R11 ;  /* 0x0000000b260b7220 */ /* 0x040fe20000400000 */
[----:B------:R-:W-:Y:S01]  /*9800*/  FMUL R0, R38, R12 ;  /* 0x0000000c26007220 */ /* 0x000fe20000400000 */
[----:B------:R-:W-:Y:S01]  /*9810*/  F2FP.BF16.F32.PACK_AB R102, R9, R8 ;  /* 0x000000080966723e */ /* 0x000fe200000010ff */
[C---:B------:R-:W-:Y:S01]  /*9820*/  FFMA R10, R41.reuse, R47, R10 ;  /* 0x0000002f290a7223 */ /* 0x040fe2000000000a */
[C---:B------:R-:W-:Y:S01]  /*9830*/  FFMA R11, R41.reuse, R48, R11 ;  /* 0x00000030290b7223 */ /* 0x040fe2000000000b */
[----:B------:R-:W-:Y:S01]  /*9840*/  LOP3.LUT R62, R66, 0xffff0000, RZ, 0xc0, !PT ;  /* 0xffff0000423e7812 */ /* 0x000fe200078ec0ff */
[----:B------:R-:W-:Y:S01]  /*9850*/  FFMA R0, R41, R49, R0 ;  /* 0x0000003129007223 */ /* 0x000fe20000000000 */
[C---:B------:R-:W-:Y:S01]  /*9860*/  FMUL R2, R38.reuse, R13 ;  /* 0x0000000d26027220 */ /* 0x040fe20000400000 */
[----:B------:R-:W-:Y:S01]  /*9870*/  SHF.L.U32 R63, R67, 0x10, RZ ;  /* 0x00000010433f7819 */ /* 0x000fe200000006ff */
[C---:B------:R-:W-:Y:S01]  /*9880*/  FMUL R3, R38.reuse, R14 ;  /* 0x0000000e26037220 */ /* 0x040fe20000400000 */
[----:B------:R-:W-:Y:S01]  /*9890*/  F2FP.BF16.F32.PACK_AB R103, R11, R10 ;  /* 0x0000000a0b67723e */ /* 0x000fe200000010ff */
[----:B------:R-:W-:Y:S01]  /*98a0*/  FFMA R2, R41, R51, R2 ;  /* 0x0000003329027223 */ /* 0x000fe20000000002 */
[C---:B------:R-:W-:Y:S01]  /*98b0*/  FMUL R15, R38.reuse, R15 ;  /* 0x0000000f260f7220 */ /* 0x040fe20000400000 */
[C---:B------:R-:W-:Y:S01]  /*98c0*/  FMUL R12, R38.reuse, R16 ;  /* 0x00000010260c7220 */ /* 0x040fe20000400000 */
[----:B------:R-:W-:Y:S01]  /*98d0*/  FMUL R13, R38, R17 ;  /* 0x00000011260d7220 */ /* 0x000fe20000400000 */
[----:B------:R1:W-:Y:S01]  /*98e0*/  STS.128 [R93+0x6000], R100 ;  /* 0x006000645d007388 */ /* 0x0003e20000000c00 */
[----:B------:R-:W-:Y:S01]  /*98f0*/  LOP3.LUT R64, R67, 0xffff0000, RZ, 0xc0, !PT ;  /* 0xffff000043407812 */ /* 0x000fe200078ec0ff */
[C---:B------:R-:W-:Y:S01]  /*9900*/  FFMA R3, R41.reuse, R50, R3 ;  /* 0x0000003229037223 */ /* 0x040fe20000000003 */
[----:B------:R-:W-:Y:S01]  /*9910*/  SHF.L.U32 R65, R72, 0x10, RZ ;  /* 0x0000001048417819 */ /* 0x000fe200000006ff */
[C---:B------:R-:W-:Y:S01]  /*9920*/  FFMA R15, R41.reuse, R52, R15 ;  /* 0x00000034290f7223 */ /* 0x040fe2000000000f */
[----:B------:R-:W-:Y:S01]  /*9930*/  F2FP.BF16.F32.PACK_AB R104, R2, R0 ;  /* 0x000000000268723e */ /* 0x000fe200000010ff */
[C---:B------:R-:W-:Y:S01]  /*9940*/  FFMA R12, R41.reuse, R53, R12 ;  /* 0x00000035290c7223 */ /* 0x040fe2000000000c */
[C---:B------:R-:W-:Y:S01]  /*9950*/  FFMA R13, R41.reuse, R54, R13 ;  /* 0x00000036290d7223 */ /* 0x040fe2000000000d */
[C---:B------:R-:W-:Y:S01]  /*9960*/  FMUL R14, R38.reuse, R18 ;  /* 0x00000012260e7220 */ /* 0x040fe20000400000 */
[C---:B------:R-:W-:Y:S01]  /*9970*/  FMUL R19, R38.reuse, R19 ;  /* 0x0000001326137220 */ /* 0x040fe20000400000 */
[C---:B------:R-:W-:Y:S01]  /*9980*/  FMUL R16, R38.reuse, R20 ;  /* 0x0000001426107220 */ /* 0x040fe20000400000 */
[C---:B------:R-:W-:Y:S01]  /*9990*/  FMUL R17, R38.reuse, R21 ;  /* 0x0000001526117220 */ /* 0x040fe20000400000 */
[C---:B------:R-:W-:Y:S01]  /*99a0*/  FFMA R14, R41.reuse, R55, R14 ;  /* 0x00000037290e7223 */ /* 0x040fe2000000000e */
        /* <DEDUP_REMOVED lines=9> */
[----:B------:R-:W-:Y:S01]  /*9a40*/  FFMA R23, R41, R60, R23 ;  /* 0x0000003c29177223 */ /* 0x000fe20000000017 */
[C---:B------:R-:W-:Y:S01]  /*9a50*/  FMUL R27, R38.reuse, R27 ;  /* 0x0000001b261b7220 */ /* 0x040fe20000400000 */
[----:B------:R-:W-:Y:S01]  /*9a60*/  F2FP.BF16.F32.PACK_AB R105, R15, R3 ;  /* 0x000000030f69723e */ /* 0x000fe200000010ff */
[----:B------:R-:W-:Y:S01]  /*9a70*/  FFMA R20, R41, R61, R20 ;  /* 0x0000003d29147223 */ /* 0x000fe20000000014 */
[----:B------:R-:W-:Y:S01]  /*9a80*/  F2FP.BF16.F32.PACK_AB R106, R13, R12 ;  /* 0x0000000c0d6a723e */ /* 0x000fe200000010ff */
[----:B------:R-:W-:Y:S01]  /*9a90*/  FMUL R24, R38, R28 ;  /* 0x0000001c26187220 */ /* 0x000fe20000400000 */
[----:B------:R-:W-:Y:S01]  /*9aa0*/  F2FP.BF16.F32.PACK_AB R107, R19, R14 ;  /* 0x0000000e136b723e */ /* 0x000fe200000010ff */
[----:B------:R-:W-:Y:S01]  /*9ab0*/  FFMA R21, R41, R62, R21 ;  /* 0x0000003e29157223 */ /* 0x000fe20000000015 */
[----:B------:R-:W-:Y:S01]  /*9ac0*/  LOP3.LUT R66, R72, 0xffff0000, RZ, 0xc0, !PT ;  /* 0xffff000048427812 */ /* 0x000fe200078ec0ff */
[C---:B------:R-:W-:Y:S01]  /*9ad0*/  FMUL R25, R38.reuse, R29 ;  /* 0x0000001d26197220 */ /* 0x040fe20000400000 */
[----:B------:R-:W-:Y:S01]  /*9ae0*/  SHF.L.U32 R67, R73, 0x10, RZ ;  /* 0x0000001049437819 */ /* 0x000fe200000006ff */
[----:B------:R1:W-:Y:S01]  /*9af0*/  STS.128 [R92+0x6010], R104 ;  /* 0x006010685c007388 */ /* 0x0003e20000000c00 */
[----:B------:R-:W-:Y:S01]  /*9b00*/  FFMA R22, R41, R63, R22 ;  /* 0x0000003f29167223 */ /* 0x000fe20000000016 */
[----:B------:R-:W-:Y:S01]  /*9b10*/  LOP3.LUT R68, R73, 0xffff0000, RZ, 0xc0, !PT ;  /* 0xffff000049447812 */ /* 0x000fe200078ec0ff */
[----:B------:R-:W-:Y:S01]  /*9b20*/  FMUL R26, R38, R30 ;  /* 0x0000001e261a7220 */ /* 0x000fe20000400000 */
[C---:B------:R-:W-:Y:S01]  /*9b30*/  FFMA R27, R41.reuse, R64, R27 ;  /* 0x00000040291b7223 */ /* 0x040fe2000000001b */
[----:B------:R-:W-:Y:S01]  /*9b40*/  SHF.L.U32 R69, R74, 0x10, RZ ;  /* 0x000000104a457819 */ /* 0x000fe200000006ff */
[----:B------:R-:W-:Y:S01]  /*9b50*/  FMUL R31, R38, R31 ;  /* 0x0000001f261f7220 */ /* 0x000fe20000400000 */
[C---:B------:R-:W-:Y:S01]  /*9b60*/  FFMA R24, R41.reuse, R65, R24 ;  /* 0x0000004129187223 */ /* 0x040fe20000000018 */
[----:B------:R-:W-:Y:S01]  /*9b70*/  LOP3.LUT R70, R74, 0xffff0000, RZ, 0xc0, !PT ;  /* 0xffff00004a467812 */ /* 0x000fe200078ec0ff */
[C---:B------:R-:W-:Y:S01]  /*9b80*/  FMUL R28, R38.reuse, R32 ;  /* 0x00000020261c7220 */ /* 0x040fe20000400000 */
[----:B------:R-:W-:Y:S01]  /*9b90*/  FFMA R25, R41, R66, R25 ;  /* 0x0000004229197223 */ /* 0x000fe20000000019 */
[----:B------:R-:W-:Y:S01]  /*9ba0*/  SHF.L.U32 R71, R75, 0x10, RZ ;  /* 0x000000104b477819 */ /* 0x000fe200000006ff */
[C---:B------:R-:W-:Y:S01]  /*9bb0*/  FMUL R29, R38.reuse, R33 ;  /* 0x00000021261d7220 */ /* 0x040fe20000400000 */
[----:B------:R-:W-:Y:S01]  /*9bc0*/  FFMA R26, R41, R67, R26 ;  /* 0x00000043291a7223 */ /* 0x000fe2000000001a */
[----:B------:R-:W-:Y:S01]  /*9bd0*/  LOP3.LUT R72, R75, 0xffff0000, RZ, 0xc0, !PT ;  /* 0xffff00004b487812 */ /* 0x000fe200078ec0ff */
        /* <DEDUP_REMOVED lines=8> */
[----:B------:R-:W-:Y:S01]  /*9c60*/  FFMA R30, R41, R71, R30 ;  /* 0x00000047291e7223 */ /* 0x000fe2000000001e */
[----:B------:R-:W-:Y:S01]  /*9c70*/  F2FP.BF16.F32.PACK_AB R111, R27, R22 ;  /* 0x000000161b6f723e */ /* 0x000fe200000010ff */
[----:B------:R-:W-:Y:S01]  /*9c80*/  FFMA R35, R41, R72, R35 ;  /* 0x0000004829237223 */ /* 0x000fe20000000023 */
[----:B------:R-:W-:Y:S02]  /*9c90*/  F2FP.BF16.F32.PACK_AB R112, R25, R24 ;  /* 0x000000181970723e */ /* 0x000fe400000010ff */
[----:B------:R-:W-:Y:S01]  /*9ca0*/  F2FP.BF16.F32.PACK_AB R113, R31, R26 ;  /* 0x0000001a1f71723e */ /* 0x000fe200000010ff */
[----:B------:R1:W-:Y:S01]  /*9cb0*/  STS.128 [R91+0x6020], R108 ;  /* 0x0060206c5b007388 */ /* 0x0003e20000000c00 */
        /* <DEDUP_REMOVED lines=26> */
.L_x_146:
[----:B------:R-:W-:Y:S05]  /*9e60*/  BSYNC.RECONVERGENT B0 ;  /* 0x0000000000007941 */ /* 0x000fea0003800200 */
.L_x_145:
[----:B------:R-:W-:Y:S01]  /*9e70*/  BAR.SYNC.DEFER_BLOCKING 0x1, 0x80 ;  /* 0x0042000000007b1d */ /* 0x000fe20000010000 */
[----:B------:R-:W-:Y:S01]  /*9e80*/  UISETP.NE.AND UP0, UPT, UR52, -0x4, UPT ;  /* 0xfffffffc3400788c */ /* 0x000fe2000bf05270 */
[----:B------:R-:W-:Y:S08]  /*9e90*/  IADD3 R0, PT, PT, R36, 0x1, RZ ;  /* 0x0000000124007810 */ /* 0x000ff00007ffe0ff */
[----:B------:R-:W-:Y:S05]  /*9ea0*/  BRA.U !UP0, `(.L_x_147) ;  /* 0x0000000108287547 */ /* 0x000fea000b800000 */
[----:B------:R-:W-:Y:S01]  /*9eb0*/  ISETP.NE.AND P0, PT, R98, RZ, PT ;  /* 0x000000ff6200720c */ /* 0x000fe20003f05270 */
[----:B------:R-:W-:Y:S01]  /*9ec0*/  IMAD.U32 R3, RZ, RZ, UR46 ;  /* 0x0000002eff037e24 */ /* 0x000fe2000f8e00ff */
[----:B------:R-:W-:Y:S01]  /*9ed0*/  UIADD3 UR4, UPT, UPT, UR46, 0x1, URZ ;  /* 0x000000012e047890 */ /* 0x000fe2000fffe0ff */
[----:B------:R-:W-:Y:S03]  /*9ee0*/  IMAD.U32 R2, RZ, RZ, UR47 ;  /* 0x0000002fff027e24 */ /* 0x000fe6000f8e00ff */
[----:B------:R-:W-:Y:S04]  /*9ef0*/  UISETP.NE.AND UP0, UPT, UR4, 0x4, UPT ;  /* 0x000000040400788c */ /* 0x000fe8000bf05270 */
[----:B------:R-:W-:Y:S03]  /*9f00*/  USEL UR46, UR4, URZ, UP0 ;  /* 0x000000ff042e7287 */ /* 0x000fe60008000000 */
[----:B------:R-:W-:Y:S05]  /*9f10*/  @P0 LEA R3, R3, UR43, 0x3 ;  /* 0x0000002b03030c11 */ /* 0x000fea000f8e18ff */
[----:B------:R-:W-:Y:S05]  /*9f20*/  @P0 VIADD R3, R3, 0x60 ;  /* 0x0000006003030836 */ /* 0x000fea0000000000 */
[----:B------:R-:W-:Y:S04]  /*9f30*/  @P0 PRMT R2, R2, 0x654, R3 ;  /* 0x0000065402020816 */ /* 0x000fe80000000003 */
[----:B------:R3:W-:Y:S03]  /*9f40*/  @P0 SYNCS.ARRIVE.TRANS64.RED.A1T0 RZ, [R2+URZ], RZ ;  /* 0x000000ff02ff09a7 */ /* 0x0007e600081004ff */
.L_x_147:
[----:B------:R-:W-:Y:S01]  /*9f50*/  R2UR UR4, R82 ;  /* 0x00000000520472ca */ /* 0x000fe200000e0000 */
[----:B------:R-:W-:Y:S01]  /*9f60*/  UISETP.NE.AND UP0, UPT, UR62, URZ, UPT ;  /* 0x000000ff3e00728c */ /* 0x000fe2000bf05270 */
[----:B------:R-:W-:Y:S01]  /*9f70*/  ISETP.NE.AND P0, PT, R86, 0x2, PT ;  /* 0x000000025600780c */ /* 0x000fe20003f05270 */
[----:B------:R-:W-:Y:S01]  /*9f80*/  UIADD3 UR26, UPT, UPT, UR38, UR63, URZ ;  /* 0x0000003f261a7290 */ /* 0x000fe2000fffe0ff */
[----:B------:R-:W-:Y:S01]  /*9f90*/  ISETP.NE.AND P1, PT, R0, 0x4, PT ;  /* 0x000000040000780c */ /* 0x000fe20003f25270 */
[----:B------:R-:W-:Y:S01]  /*9fa0*/  UIADD3 UR52, UPT, UPT, UR52, 0x4, URZ ;  /* 0x0000000434347890 */ /* 0x000fe2000fffe0ff */
[----:B------:R-:W-:Y:S01]  /*9fb0*/  SEL R3, RZ, 0x1, P0 ;  /* 0x00000001ff037807 */ /* 0x000fe20000000000 */
[----:B------:R-:W-:Y:S01]  /*9fc0*/  UMOV UR36, UR61 ;  /* 0x0000003d00247c82 */ /* 0x000fe20008000000 */
[----:B---3--:R-:W-:Y:S02]  /*9fd0*/  SEL R2, RZ, 0x1, P1 ;  /* 0x00000001ff027807 */ /* 0x008fe40000800000 */
[----:B------:R-:W-:Y:S02]  /*9fe0*/  LOP3.LUT R88, R88, R3, RZ, 0x3c, !PT ;  /* 0x0000000358587212 */ /* 0x000fe400078e3cff */
[----:B------:R-:W-:Y:S01]  /*9ff0*/  LOP3.LUT R89, R89, R2, RZ, 0x3c, !PT ;  /* 0x0000000259597212 */ /* 0x000fe200078e3cff */
[----:B------:R-:W-:Y:S01]  /*a000*/  UIADD3 UR27, UPT, UPT, UR37, UR4, URZ ;  /* 0x00000004251b7290 */ /* 0x000fe2000fffe0ff */
[----:B------:R-:W-:Y:S02]  /*a010*/  SEL R86, R86, RZ, P0 ;  /* 0x000000ff56567207 */ /* 0x000fe40000000000 */
[----:B------:R-:W-:Y:S01]  /*a020*/  SEL R36, R0, RZ, P1 ;  /* 0x000000ff00247207 */ /* 0x000fe20000800000 */
[----:B------:R-:W-:Y:S08]  /*a030*/  BRA.U UP0, `(.L_x_148) ;  /* 0xffffffbd00907547 */ /* 0x000ff0000b83ffff */
[----:B------:R-:W-:-:S13]  /*a040*/  R2UR UR4, R83 ;  /* 0x00000000530472ca */ /* 0x000fda00000e0000 */
[----:B------:R-:W-:-:S09]  /*a050*/  UISETP.NE.AND UP0, UPT, UR4, URZ, UPT ;  /* 0x000000ff0400728c */ /* 0x000fd2000bf05270 */
[----:B------:R-:W-:Y:S05]  /*a060*/  BRA.U !UP0, `(.L_x_149) ;  /* 0x0000000108487547 */ /* 0x000fea000b800000 */
[----:B------:R-:W3:Y:S02]  /*a070*/  LDCU.64 UR4, c[0x0][0x890] ;  /* 0x00011200ff0477ac */ /* 0x000ee40008000a00 */
[----:B---3--:R-:W-:-:S04]  /*a080*/  UISETP.NE.U32.AND UP0, UPT, UR4, URZ, UPT ;  /* 0x000000ff0400728c */ /* 0x008fc8000bf05070 */
[----:B------:R-:W-:-:S09]  /*a090*/  UISETP.NE.AND.EX UP0, UPT, UR5, URZ, UPT, UP0 ;  /* 0x000000ff0500728c */ /* 0x000fd2000bf05300 */
[----:B------:R-:W-:Y:S05]  /*a0a0*/  BRA.U UP0, `(.L_x_150) ;  /* 0x00000001000c7547 */ /* 0x000fea000b800000 */
[----:B------:R-:W-:-:S13]  /*a0b0*/  FSETP.NEU.AND P0, PT, R41, RZ, PT ;  /* 0x000000ff2900720b */ /* 0x000fda0003f0d000 */
[----:B------:R-:W-:Y:S05]  /*a0c0*/  @!P0 EXIT ;  /* 0x000000000000894d */ /* 0x000fea0003800000 */
[----:B------:R-:W-:Y:S05]  /*a0d0*/  BRA `(.L_x_149) ;  /* 0x00000000002c7947 */ /* 0x000fea0003800000 */
.L_x_150:
[----:B------:R-:W-:Y:S01]  /*a0e0*/  ISETP.NE.AND P0, PT, R85, RZ, PT ;  /* 0x000000ff5500720c */ /* 0x000fe20003f05270 */
[----:B------:R-:W-:-:S12]  /*a0f0*/  BSSY.RECONVERGENT B0, `(.L_x_149) ;  /* 0x0000009000007945 */ /* 0x000fd80003800200 */
[----:B------:R-:W-:Y:S05]  /*a100*/  @P0 BRA `(.L_x_151) ;  /* 0x0000000000140947 */ /* 0x000fea0003800000 */
[----:B------:R-:W3:Y:S02]  /*a110*/  LDCU.64 UR4, c[0x0][0x888] ;  /* 0x00011100ff0477ac */ /* 0x000ee40008000a00 */
[----:B---3--:R-:W-:-:S04]  /*a120*/  ISETP.NE.U32.AND P0, PT, RZ, UR4, PT ;  /* 0x00000004ff007c0c */ /* 0x008fc8000bf05070 */
[----:B------:R-:W-:-:S13]  /*a130*/  ISETP.NE.AND.EX P0, PT, RZ, UR5, PT, P0 ;  /* 0x00000005ff007c0c */ /* 0x000fda000bf05300 */
[----:B------:R-:W-:Y:S05]  /*a140*/  @!P0 EXIT ;  /* 0x000000000000894d */ /* 0x000fea0003800000 */
[----:B------:R-:W-:Y:S05]  /*a150*/  BRA `(.L_x_152) ;  /* 0x0000000000087947 */ /* 0x000fea0003800000 */
.L_x_151:
[----:B------:R-:W-:-:S13]  /*a160*/  FSETP.NEU.AND P0, PT, R41, RZ, PT ;  /* 0x000000ff2900720b */ /* 0x000fda0003f0d000 */
[----:B------:R-:W-:Y:S05]  /*a170*/  @!P0 EXIT ;  /* 0x000000000000894d */ /* 0x000fea0003800000 */
.L_x_152:
[----:B------:R-:W-:Y:S05]  /*a180*/  BSYNC.RECONVERGENT B0 ;  /* 0x0000000000007941 */ /* 0x000fea0003800200 */
.L_x_149:
[----:B------:R-:W-:Y:S01]  /*a190*/  ULEA UR4, UR46, UR43, 0x3 ;  /* 0x0000002b2e047291 */ /* 0x000fe2000f8e18ff */
[----:B------:R-:W-:-:S04]  /*a1a0*/  DEPBAR.LE SB0, 0x0 ;  /* 0x000080000000791a */ /* 0x000fc80000000000 */
[----:B------:R-:W-:-:S04]  /*a1b0*/  UIADD3 UR4, UPT, UPT, UR4, 0x60, URZ ;  /* 0x0000006004047890 */ /* 0x000fc8000fffe0ff */
[----:B------:R-:W-:-:S09]  /*a1c0*/  UPRMT UR4, UR47, 0x654, UR4 ;  /* 0x000006542f047896 */ /* 0x000fd20008000004 */
[----:B------:R-:W-:Y:S01]  /*a1d0*/  SYNCS.ARRIVE.TRANS64.RED.A1T0 RZ, [UR4], RZ ;  /* 0x000000ffffff79a7 */ /* 0x000fe20008100404 */
[----:B------:R-:W-:Y:S05]  /*a1e0*/  EXIT ;  /* 0x000000000000794d */ /* 0x000fea0003800000 */
.L_x_24:
[----:B----4-:R4:W1:Y:S02]  /*a1f0*/  SYNCS.PHASECHK.TRANS64.TRYWAIT P0, [R3+URZ+0x100], R2 ;  /* 0x00010002030075a7 */ /* 0x01086400080011ff */
[----:B-1----:R-:W-:Y:S05]  /*a200*/  @!P0 NANOSLEEP.SYNCS 0x989680 ;  /* 0x009896800000895d */ /* 0x002fea0003900000 */
[----:B------:R-:W1:Y:S02]  /*a210*/  @!P0 SYNCS.PHASECHK.TRANS64 P0, [R3+URZ+0x100], R2 ;  /* 0x00010002030085a7 */ /* 0x000e6400080010ff */
[----:B-1----:R-:W-:Y:S05]  /*a220*/  @!P0 BRA `(.L_x_24) ;  /* 0xfffffffc00f08947 */ /* 0x002fea000383ffff */
[----:B------:R-:W-:Y:S05]  /*a230*/  BRA `(.L_x_153) ;  /* 0xffffff7400f87947 */ /* 0x000fea000383ffff */
.L_x_27:
[----:B---3--:R-:W-:-:S07]  /*a240*/  MOV R0, UR5 ;  /* 0x0000000500007c02 */ /* 0x008fce0008000f00 */
.L_x_154:
[----:B---3--:R3:W4:Y:S02]  /*a250*/  SYNCS.PHASECHK.TRANS64.TRYWAIT P0, [R0+URZ+0x20], R3 ;  /* 0x00002003000075a7 */ /* 0x00872400080011ff */
[----:B----4-:R-:W-:Y:S05]  /*a260*/  @!P0 NANOSLEEP.SYNCS 0x989680 ;  /* 0x009896800000895d */ /* 0x010fea0003900000 */
[----:B------:R-:W4:Y:S02]  /*a270*/  @!P0 SYNCS.PHASECHK.TRANS64 P0, [R0+URZ+0x20], R3 ;  /* 0x00002003000085a7 */ /* 0x000f2400080010ff */
[----:B----4-:R-:W-:Y:S05]  /*a280*/  @!P0 BRA `(.L_x_154) ;  /* 0xfffffffc00f08947 */ /* 0x010fea000383ffff */
[----:B------:R-:W-:Y:S05]  /*a290*/  BRA `(.L_x_26) ;  /* 0xffffff7800507947 */ /* 0x000fea000383ffff */
.L_x_36:
[----:B-1----:R-:W-:-:S07]  /*a2a0*/  MOV R0, UR6 ;  /* 0x0000000600007c02 */ /* 0x002fce0008000f00 */
.L_x_155:
[----:B-1----:R1:W2:Y:S02]  /*a2b0*/  SYNCS.PHASECHK.TRANS64.TRYWAIT P0, [R0+URZ+0x20], R3 ;  /* 0x00002003000075a7 */ /* 0x0022a400080011ff */
[----:B--2---:R-:W-:Y:S05]  /*a2c0*/  @!P0 NANOSLEEP.SYNCS 0x989680 ;  /* 0x009896800000895d */ /* 0x004fea0003900000 */
[----:B------:R-:W2:Y:S02]  /*a2d0*/  @!P0 SYNCS.PHASECHK.TRANS64 P0, [R0+URZ+0x20], R3 ;  /* 0x00002003000085a7 */ /* 0x000ea400080010ff */
[----:B--2---:R-:W-:Y:S05]  /*a2e0*/  @!P0 BRA `(.L_x_155) ;  /* 0xfffffffc00f08947 */ /* 0x004fea000383ffff */
[----:B------:R-:W-:Y:S05]  /*a2f0*/  BRA `(.L_x_35) ;  /* 0xffffff7c005c7947 */ /* 0x000fea000383ffff */
.L_x_43:
[----:B-1----:R1:W4:Y:S02]  /*a300*/  SYNCS.PHASECHK.TRANS64.TRYWAIT P0, [R3+URZ+0x90], R0 ;  /* 0x00009000030075a7 */ /* 0x00232400080011ff */
[----:B----4-:R-:W-:Y:S05]  /*a310*/  @!P0 NANOSLEEP.SYNCS 0x989680 ;  /* 0x009896800000895d */ /* 0x010fea0003900000 */
[----:B------:R-:W4:Y:S02]  /*a320*/  @!P0 SYNCS.PHASECHK.TRANS64 P0, [R3+URZ+0x90], R0 ;  /* 0x00009000030085a7 */ /* 0x000f2400080010ff */
[----:B----4-:R-:W-:Y:S05]  /*a330*/  @!P0 BRA `(.L_x_43) ;  /* 0xfffffffc00f08947 */ /* 0x010fea000383ffff */
[----:B------:R-:W-:Y:S05]  /*a340*/  BRA `(.L_x_156) ;  /* 0xffffff8000487947 */ /* 0x000fea000383ffff */
.L_x_47:
[----:B-1----:R-:W-:-:S07]  /*a350*/  MOV R0, UR4 ;  /* 0x0000000400007c02 */ /* 0x002fce0008000f00 */
.L_x_157:
[----:B-1----:R1:W2:Y:S02]  /*a360*/  SYNCS.PHASECHK.TRANS64.TRYWAIT P0, [R0+URZ], R3 ;  /* 0x00000003000075a7 */ /* 0x0022a400080011ff */
[----:B--2---:R-:W-:Y:S05]  /*a370*/  @!P0 NANOSLEEP.SYNCS 0x989680 ;  /* 0x009896800000895d */ /* 0x004fea0003900000 */
[----:B------:R-:W2:Y:S02]  /*a380*/  @!P0 SYNCS.PHASECHK.TRANS64 P0, [R0+URZ], R3 ;  /* 0x00000003000085a7 */ /* 0x000ea400080010ff */
[----:B--2---:R-:W-:Y:S05]  /*a390*/  @!P0 BRA `(.L_x_157) ;  /* 0xfffffffc00f08947 */ /* 0x004fea000383ffff */
[----:B------:R-:W-:Y:S05]  /*a3a0*/  BRA `(.L_x_158) ;  /* 0xffffff8400f07947 */ /* 0x000fea000383ffff */
.L_x_48:
[----:B------:R-:W-:-:S07]  /*a3b0*/  MOV R0, UR5 ;  /* 0x0000000500007c02 */ /* 0x000fce0008000f00 */
.L_x_159:
[----:B-1----:R1:W2:Y:S02]  /*a3c0*/  SYNCS.PHASECHK.TRANS64.TRYWAIT P0, [R0+URZ], R3 ;  /* 0x00000003000075a7 */ /* 0x0022a400080011ff */
[----:B--2---:R-:W-:Y:S05]  /*a3d0*/  @!P0 NANOSLEEP.SYNCS 0x989680 ;  /* 0x009896800000895d */ /* 0x004fea0003900000 */
[----:B------:R-:W2:Y:S02]  /*a3e0*/  @!P0 SYNCS.PHASECHK.TRANS64 P0, [R0+URZ], R3 ;  /* 0x00000003000085a7 */ /* 0x000ea400080010ff */
[----:B--2---:R-:W-:Y:S05]  /*a3f0*/  @!P0 BRA `(.L_x_159) ;  /* 0xfffffffc00f08947 */ /* 0x004fea000383ffff */
[----:B------:R-:W-:Y:S05]  /*a400*/  BRA `(.L_x_160) ;  /* 0xffffff8400fc7947 */ /* 0x000fea000383ffff */
.L_x_49:
[----:B------:R-:W-:-:S07]  /*a410*/  MOV R0, UR5 ;  /* 0x0000000500007c02 */ /* 0x000fce0008000f00 */
.L_x_161:
[----:B-1----:R1:W2:Y:S02]  /*a420*/  SYNCS.PHASECHK.TRANS64.TRYWAIT P0, [R0+URZ], R3 ;  /* 0x00000003000075a7 */ /* 0x0022a400080011ff */
[----:B--2---:R-:W-:Y:S05]  /*a430*/  @!P0 NANOSLEEP.SYNCS 0x989680 ;  /* 0x009896800000895d */ /* 0x004fea0003900000 */
[----:B------:R-:W2:Y:S02]  /*a440*/  @!P0 SYNCS.PHASECHK.TRANS64 P0, [R0+URZ], R3 ;  /* 0x00000003000085a7 */ /* 0x000ea400080010ff */
[----:B--2---:R-:W-:Y:S05]  /*a450*/  @!P0 BRA `(.L_x_161) ;  /* 0xfffffffc00f08947 */ /* 0x004fea000383ffff */
[----:B------:R-:W-:Y:S05]  /*a460*/  BRA `(.L_x_162) ;  /* 0xffffff8800087947 */ /* 0x000fea000383ffff */
.L_x_52:
[----:B--2---:R2:W3:Y:S02]  /*a470*/  SYNCS.PHASECHK.TRANS64.TRYWAIT P0, [R2+URZ+0xf0], R5 ;  /* 0x0000f005020075a7 */ /* 0x0044e400080011ff */
[----:B---3--:R-:W-:Y:S05]  /*a480*/  @!P0 NANOSLEEP.SYNCS 0x989680 ;  /* 0x009896800000895d */ /* 0x008fea0003900000 */
[----:B------:R-:W3:Y:S02]  /*a490*/  @!P0 SYNCS.PHASECHK.TRANS64 P0, [R2+URZ+0xf0], R5 ;  /* 0x0000f005020085a7 */ /* 0x000ee400080010ff */
[----:B---3--:R-:W-:Y:S05]  /*a4a0*/  @!P0 BRA `(.L_x_52) ;  /* 0xfffffffc00f08947 */ /* 0x008fea000383ffff */
[----:B------:R-:W-:Y:S05]  /*a4b0*/  BRA `(.L_x_163) ;  /* 0xffffff8800647947 */ /* 0x000fea000383ffff */
.L_x_53:
[----:B------:R-:W-:-:S07]  /*a4c0*/  MOV R2, UR4 ;  /* 0x0000000400027c02 */ /* 0x000fce0008000f00 */
.L_x_164:
[----:B--2---:R2:W3:Y:S02]  /*a4d0*/  SYNCS.PHASECHK.TRANS64.TRYWAIT P0, [R2+URZ+0xa0], R5 ;  /* 0x0000a005020075a7 */ /* 0x0044e400080011ff */
[----:B---3--:R-:W-:Y:S05]  /*a4e0*/  @!P0 NANOSLEEP.SYNCS 0x989680 ;  /* 0x009896800000895d */ /* 0x008fea0003900000 */
[----:B------:R-:W3:Y:S02]  /*a4f0*/  @!P0 SYNCS.PHASECHK.TRANS64 P0, [R2+URZ+0xa0], R5 ;  /* 0x0000a005020085a7 */ /* 0x000ee400080010ff */
[----:B---3--:R-:W-:Y:S05]  /*a500*/  @!P0 BRA `(.L_x_164) ;  /* 0xfffffffc00f08947 */ /* 0x008fea000383ffff */
[----:B------:R-:W-:Y:S05]  /*a510*/  BRA `(.L_x_165) ;  /* 0xffffff8800747947 */ /* 0x000fea000383ffff */
.L_x_54:
[----:B--2---:R2:W3:Y:S02]  /*a520*/  SYNCS.PHASECHK.TRANS64.TRYWAIT P1, [R2+URZ+0x90], R5 ;  /* 0x00009005020075a7 */ /* 0x0044e400080211ff */
[----:B---3--:R-:W-:Y:S05]  /*a530*/  @!P1 NANOSLEEP.SYNCS 0x989680 ;  /* 0x009896800000995d */ /* 0x008fea0003900000 */
[----:B------:R-:W3:Y:S02]  /*a540*/  @!P1 SYNCS.PHASECHK.TRANS64 P1, [R2+URZ+0x90], R5 ;  /* 0x00009005020095a7 */ /* 0x000ee400080210ff */
[----:B---3--:R-:W-:Y:S05]  /*a550*/  @!P1 BRA `(.L_x_54) ;  /* 0xfffffffc00f09947 */ /* 0x008fea000383ffff */
[----:B------:R-:W-:Y:S05]  /*a560*/  BRA `(.L_x_166) ;  /* 0xffffff8800a47947 */ /* 0x000fea000383ffff */
.L_x_57:
[----:B------:R-:W-:-:S07]  /*a570*/  MOV R0, UR4 ;  /* 0x0000000400007c02 */ /* 0x000fce0008000f00 */
.L_x_167:
[----:B--2---:R2:W3:Y:S02]  /*a580*/  SYNCS.PHASECHK.TRANS64.TRYWAIT P0, [R0+URZ+0xa0], R3 ;  /* 0x0000a003000075a7 */ /* 0x0044e400080011ff */
[----:B---3--:R-:W-:Y:S05]  /*a590*/  @!P0 NANOSLEEP.SYNCS 0x989680 ;  /* 0x009896800000895d */ /* 0x008fea0003900000 */
[----:B------:R-:W3:Y:S02]  /*a5a0*/  @!P0 SYNCS.PHASECHK.TRANS64 P0, [R0+URZ+0xa0], R3 ;  /* 0x0000a003000085a7 */ /* 0x000ee400080010ff */
[----:B---3--:R-:W-:Y:S05]  /*a5b0*/  @!P0 BRA `(.L_x_167) ;  /* 0xfffffffc00f08947 */ /* 0x008fea000383ffff */
[----:B------:R-:W-:Y:S05]  /*a5c0*/  BRA `(.L_x_56) ;  /* 0xffffff8800f87947 */ /* 0x000fea000383ffff */
.L_x_66:
[----:B--2---:R-:W-:-:S04]  /*a5d0*/  MOV R0, UR5 ;  /* 0x0000000500007c02 */ /* 0x004fc80008000f00 */
[----:B------:R2:W3:Y:S03]  /*a5e0*/  SYNCS.PHASECHK.TRANS64.TRYWAIT P0, [R0+URZ+0x8], R7 ;  /* 0x00000807000075a7 */ /* 0x0004e600080011ff */
[----:B---3--:R-:W-:Y:S05]  /*a5f0*/  @!P0 NANOSLEEP.SYNCS 0x989680 ;  /* 0x009896800000895d */ /* 0x008fea0003900000 */
[----:B------:R-:W3:Y:S02]  /*a600*/  @!P0 SYNCS.PHASECHK.TRANS64 P0, [R0+URZ+0x8], R7 ;  /* 0x00000807000085a7 */ /* 0x000ee400080010ff */
[----:B---3--:R-:W-:Y:S05]  /*a610*/  @!P0 BRA `(.L_x_66) ;  /* 0xfffffffc00ec8947 */ /* 0x008fea000383ffff */
[----:B------:R-:W-:Y:S05]  /*a620*/  BRA `(.L_x_65) ;  /* 0xffffff8c00ac7947 */ /* 0x000fea000383ffff */
.L_x_68:
[----:B------:R-:W-:Y:S01]  /*a630*/  BSSY B0, `(.L_x_168) ;  /* 0x0000006000007945 */ /* 0x000fe20003800000 */
[----:B------:R-:W-:-:S07]  /*a640*/  MOV R15, 0xffffffff ;  /* 0xffffffff000f7802 */ /* 0x000fce0000000f00 */
[----:B-12--5:R-:W-:Y:S05]  /*a650*/  WARPSYNC.COLLECTIVE R15, `(.L_x_169) ;  /* 0x000000000f0c7348 */ /* 0x026fea0003c00000 */
[----:B------:R-:W-:Y:S02]  /*a660*/  ELECT P6, UR79, PT ;  /* 0x00000000004f782f */ /* 0x000fe400038c0000 */
[----:B------:R-:W-:Y:S01]  /*a670*/  MOV R14, UR79 ;  /* 0x0000004f000e7c02 */ /* 0x000fe20008000f00 */
[----:B-12--5:R-:W-:Y:S10]  /*a680*/  ENDCOLLECTIVE ;  /* 0x000000000000791b */ /* 0x026ff40003800000 */
.L_x_169:
[----:B------:R-:W-:Y:S05]  /*a690*/  BSYNC B0 ;  /* 0x0000000000007941 */ /* 0x000fea0003800000 */
.L_x_168:
[----:B------:R-:W-:Y:S01]  /*a6a0*/  PLOP3.LUT P0, PT, P6, PT, PT, 0x80, 0x8 ;  /* 0x000000000008781c */ /* 0x000fe2000370f070 */
[----:B------:R-:W-:-:S12]  /*a6b0*/  BRA `(.L_x_170) ;  /* 0xffffff8c00d87947 */ /* 0x000fd8000383ffff */
.L_x_70:
[----:B--2---:R-:W-:-:S04]  /*a6c0*/  MOV R0, UR5 ;  /* 0x0000000500007c02 */ /* 0x004fc80008000f00 */
[----:B------:R2:W3:Y:S03]  /*a6d0*/  SYNCS.PHASECHK.TRANS64.TRYWAIT P0, [R0+URZ+0x8], R5 ;  /* 0x00000805000075a7 */ /* 0x0004e600080011ff */
[----:B---3--:R-:W-:Y:S05]  /*a6e0*/  @!P0 NANOSLEEP.SYNCS 0x989680 ;  /* 0x009896800000895d */ /* 0x008fea0003900000 */
[----:B------:R-:W3:Y:S02]  /*a6f0*/  @!P0 SYNCS.PHASECHK.TRANS64 P0, [R0+URZ+0x8], R5 ;  /* 0x00000805000085a7 */ /* 0x000ee400080010ff */
[----:B---3--:R-:W-:Y:S05]  /*a700*/  @!P0 BRA `(.L_x_70) ;  /* 0xfffffffc00ec8947 */ /* 0x008fea000383ffff */
[----:B------:R-:W-:Y:S05]  /*a710*/  BRA `(.L_x_69) ;  /* 0xffffff8c00dc7947 */ /* 0x000fea000383ffff */
.L_x_71:
[----:B-1----:R1:W2:Y:S02]  /*a720*/  SYNCS.PHASECHK.TRANS64.TRYWAIT P0, [R0+URZ+0x90], R5 ;  /* 0x00009005000075a7 */ /* 0x0022a400080011ff */
[----:B--2---:R-:W-:Y:S05]  /*a730*/  @!P0 NANOSLEEP.SYNCS 0x989680 ;  /* 0x009896800000895d */ /* 0x004fea0003900000 */
[----:B------:R-:W2:Y:S02]  /*a740*/  @!P0 SYNCS.PHASECHK.TRANS64 P0, [R0+URZ+0x90], R5 ;  /* 0x00009005000085a7 */ /* 0x000ea400080010ff */
[----:B--2---:R-:W-:Y:S05]  /*a750*/  @!P0 BRA `(.L_x_71) ;  /* 0xfffffffc00f08947 */ /* 0x004fea000383ffff */
[----:B------:R-:W-:Y:S05]  /*a760*/  BRA `(.L_x_171) ;  /* 0xffffff9000e87947 */ /* 0x000fea000383ffff */
.L_x_73:
[----:B------:R-:W-:-:S07]  /*a770*/  MOV R0, UR46 ;  /* 0x0000002e00007c02 */ /* 0x000fce0008000f00 */
.L_x_172:
[----:B-1----:R1:W2:Y:S02]  /*a780*/  SYNCS.PHASECHK.TRANS64.TRYWAIT P0, [R0+URZ+0xd0], R5 ;  /* 0x0000d005000075a7 */ /* 0x0022a400080011ff */
[----:B--2---:R-:W-:Y:S05]  /*a790*/  @!P0 NANOSLEEP.SYNCS 0x989680 ;  /* 0x009896800000895d */ /* 0x004fea0003900000 */
[----:B------:R-:W2:Y:S02]  /*a7a0*/  @!P0 SYNCS.PHASECHK.TRANS64 P0, [R0+URZ+0xd0], R5 ;  /* 0x0000d005000085a7 */ /* 0x000ea400080010ff */
[----:B--2---:R-:W-:Y:S05]  /*a7b0*/  @!P0 BRA `(.L_x_172) ;  /* 0xfffffffc00f08947 */ /* 0x004fea000383ffff */
[----:B------:R-:W-:Y:S05]  /*a7c0*/  BRA `(.L_x_173) ;  /* 0xffffff9400347947 */ /* 0x000fea000383ffff */
.L_x_76:
[----:B------:R-:W-:Y:S07]  /*a7d0*/  MOV R0, UR7 ;  /* 0x0000000700007c02 */ /* 0x000fee0008000f00 */
.L_x_174:
[----:B-1----:R1:W2:Y:S02]  /*a7e0*/  SYNCS.PHASECHK.TRANS64.TRYWAIT P0, [R0+URZ], R5 ;  /* 0x00000005000075a7 */ /* 0x0022a400080011ff */
[----:B--2---:R-:W-:Y:S05]  /*a7f0*/  @!P0 NANOSLEEP.SYNCS 0x989680 ;  /* 0x009896800000895d */ /* 0x004fea0003900000 */
[----:B------:R-:W2:Y:S02]  /*a800*/  @!P0 SYNCS.PHASECHK.TRANS64 P0, [R0+URZ], R5 ;  /* 0x00000005000085a7 */ /* 0x000ea400080010ff */
[----:B--2---:R-:W-:Y:S05]  /*a810*/  @!P0 BRA `(.L_x_174) ;  /* 0xfffffffc00f08947 */ /* 0x004fea000383ffff */
[----:B------:R-:W-:Y:S05]  /*a820*/  BRA `(.L_x_75) ;  /* 0xffffff9400487947 */ /* 0x000fea000383ffff */
.L_x_80:
[----:B-1----:R-:W-:-:S07]  /*a830*/  MOV R0, UR4 ;  /* 0x0000000400007c02 */ /* 0x002fce0008000f00 */
.L_x_175:
[----:B-1----:R1:W2:Y:S02]  /*a840*/  SYNCS.PHASECHK.TRANS64.TRYWAIT P0, [R0+URZ], R3 ;  /* 0x00000003000075a7 */ /* 0x0022a400080011ff */
[----:B--2---:R-:W-:Y:S05]  /*a850*/  @!P0 NANOSLEEP.SYNCS 0x989680 ;  /* 0x009896800000895d */ /* 0x004fea0003900000 */
[----:B------:R-:W2:Y:S02]  /*a860*/  @!P0 SYNCS.PHASECHK.TRANS64 P0, [R0+URZ], R3 ;  /* 0x00000003000085a7 */ /* 0x000ea400080010ff */
[----:B--2---:R-:W-:Y:S05]  /*a870*/  @!P0 BRA `(.L_x_175) ;  /* 0xfffffffc00f08947 */ /* 0x004fea000383ffff */
[----:B------:R-:W-:Y:S05]  /*a880*/  BRA `(.L_x_176) ;  /* 0xffffff98008c7947 */ /* 0x000fea000383ffff */
.L_x_81:
[----:B------:R-:W-:-:S07]  /*a890*/  MOV R0, UR5 ;  /* 0x0000000500007c02 */ /* 0x000fce0008000f00 */
.L_x_177:
[----:B-1----:R1:W2:Y:S02]  /*a8a0*/  SYNCS.PHASECHK.TRANS64.TRYWAIT P0, [R0+URZ], R3 ;  /* 0x00000003000075a7 */ /* 0x0022a400080011ff */
[----:B--2---:R-:W-:Y:S05]  /*a8b0*/  @!P0 NANOSLEEP.SYNCS 0x989680 ;  /* 0x009896800000895d */ /* 0x004fea0003900000 */
[----:B------:R-:W2:Y:S02]  /*a8c0*/  @!P0 SYNCS.PHASECHK.TRANS64 P0, [R0+URZ], R3 ;  /* 0x00000003000085a7 */ /* 0x000ea400080010ff */
[----:B--2---:R-:W-:Y:S05]  /*a8d0*/  @!P0 BRA `(.L_x_177) ;  /* 0xfffffffc00f08947 */ /* 0x004fea000383ffff */
[----:B------:R-:W-:Y:S05]  /*a8e0*/  BRA `(.L_x_178) ;  /* 0xffffff9800987947 */ /* 0x000fea000383ffff */
.L_x_82:
[----:B------:R-:W-:-:S07]  /*a8f0*/  MOV R0, UR5 ;  /* 0x0000000500007c02 */ /* 0x000fce0008000f00 */
.L_x_179:
[----:B-1----:R1:W2:Y:S02]  /*a900*/  SYNCS.PHASECHK.TRANS64.TRYWAIT P0, [R0+URZ], R3 ;  /* 0x00000003000075a7 */ /* 0x0022a400080011ff */
[----:B--2---:R-:W-:Y:S05]  /*a910*/  @!P0 NANOSLEEP.SYNCS 0x989680 ;  /* 0x009896800000895d */ /* 0x004fea0003900000 */
[----:B------:R-:W2:Y:S02]  /*a920*/  @!P0 SYNCS.PHASECHK.TRANS64 P0, [R0+URZ], R3 ;  /* 0x00000003000085a7 */ /* 0x000ea400080010ff */
[----:B--2---:R-:W-:Y:S05]  /*a930*/  @!P0 BRA `(.L_x_179) ;  /* 0xfffffffc00f08947 */ /* 0x004fea000383ffff */
[----:B------:R-:W-:Y:S05]  /*a940*/  BRA `(.L_x_180) ;  /* 0xffffff9800a47947 */ /* 0x000fea000383ffff */
.L_x_85:
[----:B------:R-:W-:-:S07]  /*a950*/  MOV R0, UR41 ;  /* 0x0000002900007c02 */ /* 0x000fce0008000f00 */
.L_x_181:
[----:B-1----:R1:W2:Y:S02]  /*a960*/  SYNCS.PHASECHK.TRANS64.TRYWAIT P1, [R0+URZ+0x110], R3 ;  /* 0x00011003000075a7 */ /* 0x0022a400080211ff */
[----:B--2---:R-:W-:Y:S05]  /*a970*/  @!P1 NANOSLEEP.SYNCS 0x989680 ;  /* 0x009896800000995d */ /* 0x004fea0003900000 */
[----:B------:R-:W2:Y:S02]  /*a980*/  @!P1 SYNCS.PHASECHK.TRANS64 P1, [R0+URZ+0x110], R3 ;  /* 0x00011003000095a7 */ /* 0x000ea400080210ff */
[----:B--2---:R-:W-:Y:S05]  /*a990*/  @!P1 BRA `(.L_x_181) ;  /* 0xfffffffc00f09947 */ /* 0x004fea000383ffff */
[----:B------:R-:W-:Y:S05]  /*a9a0*/  BRA `(.L_x_182) ;  /* 0xffffff9800f07947 */ /* 0x000fea000383ffff */
.L_x_90:
[----:B--2---:R2:W3:Y:S02]  /*a9b0*/  SYNCS.PHASECHK.TRANS64.TRYWAIT P0, [R8+URZ+0x90], R5 ;  /* 0x00009005080075a7 */ /* 0x0044e400080011ff */
[----:B---3--:R-:W-:Y:S05]  /*a9c0*/  @!P0 NANOSLEEP.SYNCS 0x989680 ;  /* 0x009896800000895d */ /* 0x008fea0003900000 */
[----:B------:R-:W3:Y:S02]  /*a9d0*/  @!P0 SYNCS.PHASECHK.TRANS64 P0, [R8+URZ+0x90], R5 ;  /* 0x00009005080085a7 */ /* 0x000ee400080010ff */
[----:B---3--:R-:W-:Y:S05]  /*a9e0*/  @!P0 BRA `(.L_x_90) ;  /* 0xfffffffc00f08947 */ /* 0x008fea000383ffff */
[----:B------:R-:W-:Y:S05]  /*a9f0*/  BRA `(.L_x_183) ;  /* 0xffffffa000287947 */ /* 0x000fea000383ffff */
.L_x_93:
[----:B------:R-:W-:Y:S07]  /*aa00*/  MOV R0, UR21 ;  /* 0x0000001500007c02 */ /* 0x000fee0008000f00 */
.L_x_184:
[----:B--2---:R2:W3:Y:S02]  /*aa10*/  SYNCS.PHASECHK.TRANS64.TRYWAIT P1, [R0+URZ+0x88], R5 ;  /* 0x00008805000075a7 */ /* 0x0044e400080211ff */
[----:B---3--:R-:W-:Y:S05]  /*aa20*/  @!P1 NANOSLEEP.SYNCS 0x989680 ;  /* 0x009896800000995d */ /* 0x008fea0003900000 */
[----:B------:R-:W3:Y:S02]  /*aa30*/  @!P1 SYNCS.PHASECHK.TRANS64 P1, [R0+URZ+0x88], R5 ;  /* 0x00008805000095a7 */ /* 0x000ee400080210ff */
[----:B---3--:R-:W-:Y:S05]  /*aa40*/  @!P1 BRA `(.L_x_184) ;  /* 0xfffffffc00f09947 */ /* 0x008fea000383ffff */
[----:B------:R-:W-:Y:S05]  /*aa50*/  BRA `(.L_x_92) ;  /* 0xffffffa400a47947 */ /* 0x000fea000383ffff */
.L_x_96:
[----:B--2---:R-:W-:Y:S07]  /*aa60*/  MOV R5, UR21 ;  /* 0x0000001500057c02 */ /* 0x004fee0008000f00 */
.L_x_185:
[----:B--2---:R2:W3:Y:S02]  /*aa70*/  SYNCS.PHASECHK.TRANS64.TRYWAIT P0, [R5+URZ+0x60], R4 ;  /* 0x00006004050075a7 */ /* 0x0044e400080011ff */
[----:B---3--:R-:W-:Y:S05]  /*aa80*/  @!P0 NANOSLEEP.SYNCS 0x989680 ;  /* 0x009896800000895d */ /* 0x008fea0003900000 */
[----:B------:R-:W3:Y:S02]  /*aa90*/  @!P0 SYNCS.PHASECHK.TRANS64 P0, [R5+URZ+0x60], R4 ;  /* 0x00006004050085a7 */ /* 0x000ee400080010ff */
[----:B---3--:R-:W-:Y:S05]  /*aaa0*/  @!P0 BRA `(.L_x_185) ;  /* 0xfffffffc00f08947 */ /* 0x008fea000383ffff */
[----:B------:R-:W-:Y:S05]  /*aab0*/  BRA `(.L_x_186) ;  /* 0xffffffa400fc7947 */ /* 0x000fea000383ffff */
.L_x_97:
[----:B------:R-:W-:Y:S07]  /*aac0*/  MOV R5, UR21 ;  /* 0x0000001500057c02 */ /* 0x000fee0008000f00 */
.L_x_187:
[----:B--2---:R2:W3:Y:S02]  /*aad0*/  SYNCS.PHASECHK.TRANS64.TRYWAIT P0, [R5+URZ+0x68], R4 ;  /* 0x00006804050075a7 */ /* 0x0044e400080011ff */
[----:B---3--:R-:W-:Y:S05]  /*aae0*/  @!P0 NANOSLEEP.SYNCS 0x989680 ;  /* 0x009896800000895d */ /* 0x008fea0003900000 */
[----:B------:R-:W3:Y:S02]  /*aaf0*/  @!P0 SYNCS.PHASECHK.TRANS64 P0, [R5+URZ+0x68], R4 ;  /* 0x00006804050085a7 */ /* 0x000ee400080010ff */
[----:B---3--:R-:W-:Y:S05]  /*ab00*/  @!P0 BRA `(.L_x_187) ;  /* 0xfffffffc00f08947 */ /* 0x008fea000383ffff */
[----:B------:R-:W-:Y:S05]  /*ab10*/  BRA `(.L_x_188) ;  /* 0xffffffa800587947 */ /* 0x000fea000383ffff */
.L_x_98:
[----:B--2---:R-:W-:Y:S07]  /*ab20*/  MOV R5, UR21 ;  /* 0x0000001500057c02 */ /* 0x004fee0008000f00 */
.L_x_189:
[----:B--2---:R2:W3:Y:S02]  /*ab30*/  SYNCS.PHASECHK.TRANS64.TRYWAIT P0, [R5+URZ+0x70], R4 ;  /* 0x00007004050075a7 */ /* 0x0044e400080011ff */
[----:B---3--:R-:W-:Y:S05]  /*ab40*/  @!P0 NANOSLEEP.SYNCS 0x989680 ;  /* 0x009896800000895d */ /* 0x008fea0003900000 */
[----:B------:R-:W3:Y:S02]  /*ab50*/  @!P0 SYNCS.PHASECHK.TRANS64 P0, [R5+URZ+0x70], R4 ;  /* 0x00007004050085a7 */ /* 0x000ee400080010ff */
[----:B---3--:R-:W-:Y:S05]  /*ab60*/  @!P0 BRA `(.L_x_189) ;  /* 0xfffffffc00f08947 */ /* 0x008fea000383ffff */
[----:B------:R-:W-:Y:S05]  /*ab70*/  BRA `(.L_x_190) ;  /* 0xffffffa800b87947 */ /* 0x000fea000383ffff */
.L_x_99:
[----:B--2---:R-:W-:Y:S07]  /*ab80*/  MOV R5, UR21 ;  /* 0x0000001500057c02 */ /* 0x004fee0008000f00 */
.L_x_191:
[----:B--2---:R2:W3:Y:S02]  /*ab90*/  SYNCS.PHASECHK.TRANS64.TRYWAIT P0, [R5+URZ+0x78], R4 ;  /* 0x00007804050075a7 */ /* 0x0044e400080011ff */
[----:B---3--:R-:W-:Y:S05]  /*aba0*/  @!P0 NANOSLEEP.SYNCS 0x989680 ;  /* 0x009896800000895d */ /* 0x008fea0003900000 */
[----:B------:R-:W3:Y:S02]  /*abb0*/  @!P0 SYNCS.PHASECHK.TRANS64 P0, [R5+URZ+0x78], R4 ;  /* 0x00007804050085a7 */ /* 0x000ee400080010ff */
[----:B---3--:R-:W-:Y:S05]  /*abc0*/  @!P0 BRA `(.L_x_191) ;  /* 0xfffffffc00f08947 */ /* 0x008fea000383ffff */
[----:B------:R-:W-:Y:S05]  /*abd0*/  BRA `(.L_x_192) ;  /* 0xffffffac00207947 */ /* 0x000fea000383ffff */
.L_x_101:
[----:B------:R-:W-:-:S07]  /*abe0*/  MOV R0, UR21 ;  /* 0x0000001500007c02 */ /* 0x000fce0008000f00 */
.L_x_193:
[----:B--2---:R2:W3:Y:S02]  /*abf0*/  SYNCS.PHASECHK.TRANS64.TRYWAIT P0, [R0+URZ+0x60], R3 ;  /* 0x00006003000075a7 */ /* 0x0044e400080011ff */
[----:B---3--:R-:W-:Y:S05]  /*ac00*/  @!P0 NANOSLEEP.SYNCS 0x989680 ;  /* 0x009896800000895d */ /* 0x008fea0003900000 */
[----:B------:R-:W3:Y:S02]  /*ac10*/  @!P0 SYNCS.PHASECHK.TRANS64 P0, [R0+URZ+0x60], R3 ;  /* 0x00006003000085a7 */ /* 0x000ee400080010ff */
[----:B---3--:R-:W-:Y:S05]  /*ac20*/  @!P0 BRA `(.L_x_193) ;  /* 0xfffffffc00f08947 */ /* 0x008fea000383ffff */
[----:B------:R-:W-:Y:S05]  /*ac30*/  BRA `(.L_x_194) ;  /* 0xffffffac00ac7947 */ /* 0x000fea000383ffff */
.L_x_102:
[----:B--2---:R-:W-:-:S07]  /*ac40*/  MOV R0, UR21 ;  /* 0x0000001500007c02 */ /* 0x004fce0008000f00 */
.L_x_195:
[----:B--2---:R2:W3:Y:S02]  /*ac50*/  SYNCS.PHASECHK.TRANS64.TRYWAIT P0, [R0+URZ+0x68], R3 ;  /* 0x00006803000075a7 */ /* 0x0044e400080011ff */
[----:B---3--:R-:W-:Y:S05]  /*ac60*/  @!P0 NANOSLEEP.SYNCS 0x989680 ;  /* 0x009896800000895d */ /* 0x008fea0003900000 */
[----:B------:R-:W3:Y:S02]  /*ac70*/  @!P0 SYNCS.PHASECHK.TRANS64 P0, [R0+URZ+0x68], R3 ;  /* 0x00006803000085a7 */ /* 0x000ee400080010ff */
[----:B---3--:R-:W-:Y:S05]  /*ac80*/  @!P0 BRA `(.L_x_195) ;  /* 0xfffffffc00f08947 */ /* 0x008fea000383ffff */
[----:B------:R-:W-:Y:S05]  /*ac90*/  BRA `(.L_x_196) ;  /* 0xffffffac009c7947 */ /* 0x000fea000383ffff */
.L_x_103:
[----:B--2---:R-:W-:-:S07]  /*aca0*/  MOV R0, UR21 ;  /* 0x0000001500007c02 */ /* 0x004fce0008000f00 */
.L_x_197:
[----:B--2---:R2:W3:Y:S02]  /*acb0*/  SYNCS.PHASECHK.TRANS64.TRYWAIT P0, [R0+URZ+0x70], R3 ;  /* 0x00007003000075a7 */ /* 0x0044e400080011ff */
[----:B---3--:R-:W-:Y:S05]  /*acc0*/  @!P0 NANOSLEEP.SYNCS 0x989680 ;  /* 0x009896800000895d */ /* 0x008fea0003900000 */
[----:B------:R-:W3:Y:S02]  /*acd0*/  @!P0 SYNCS.PHASECHK.TRANS64 P0, [R0+URZ+0x70], R3 ;  /* 0x00007003000085a7 */ /* 0x000ee400080010ff */
[----:B---3--:R-:W-:Y:S05]  /*ace0*/  @!P0 BRA `(.L_x_197) ;  /* 0xfffffffc00f08947 */ /* 0x008fea000383ffff */
[----:B------:R-:W-:Y:S05]  /*acf0*/  BRA `(.L_x_198) ;  /* 0xffffffac008c7947 */ /* 0x000fea000383ffff */
.L_x_105:
[----:B-1----:R1:W2:Y:S02]  /*ad00*/  SYNCS.PHASECHK.TRANS64.TRYWAIT P0, [R3+URZ+0x90], R0 ;  /* 0x00009000030075a7 */ /* 0x0022a400080011ff */
[----:B--2---:R-:W-:Y:S05]  /*ad10*/  @!P0 NANOSLEEP.SYNCS 0x989680 ;  /* 0x009896800000895d */ /* 0x004fea0003900000 */
[----:B------:R-:W2:Y:S02]  /*ad20*/  @!P0 SYNCS.PHASECHK.TRANS64 P0, [R3+URZ+0x90], R0 ;  /* 0x00009000030085a7 */ /* 0x000ea400080010ff */
[----:B--2---:R-:W-:Y:S05]  /*ad30*/  @!P0 BRA `(.L_x_105) ;  /* 0xfffffffc00f08947 */ /* 0x004fea000383ffff */
[----:B------:R-:W-:Y:S05]  /*ad40*/  BRA `(.L_x_199) ;  /* 0xffffffb000607947 */ /* 0x000fea000383ffff */
.L_x_116:
[----:B-1----:R-:W-:Y:S04]  /*ad50*/  MOV R2, UR43 ;  /* 0x0000002b00027c02 */ /* 0x002fe80008000f00 */
[----:B------:R1:W2:Y:S03]  /*ad60*/  SYNCS.PHASECHK.TRANS64.TRYWAIT P1, [R2+URZ+0x40], R3 ;  /* 0x00004003020075a7 */ /* 0x0002a600080211ff */
[----:B--2---:R-:W-:Y:S05]  /*ad70*/  @!P1 NANOSLEEP.SYNCS 0x989680 ;  /* 0x009896800000995d */ /* 0x004fea0003900000 */
[----:B------:R-:W2:Y:S02]  /*ad80*/  @!P1 SYNCS.PHASECHK.TRANS64 P1, [R2+URZ+0x40], R3 ;  /* 0x00004003020095a7 */ /* 0x000ea400080210ff */
[----:B--2---:R-:W-:Y:S05]  /*ad90*/  @!P1 BRA `(.L_x_116) ;  /* 0xfffffffc00ec9947 */ /* 0x004fea000383ffff */
[----:B------:R-:W-:Y:S05]  /*ada0*/  BRA `(.L_x_115) ;  /* 0xffffffbc00d07947 */ /* 0x000fea000383ffff */
.L_x_118:
[----:B-1----:R1:W4:Y:S02]  /*adb0*/  SYNCS.PHASECHK.TRANS64.TRYWAIT P0, [R99+URZ+0xb0], R0 ;  /* 0x0000b000630075a7 */ /* 0x00232400080011ff */
[----:B----4-:R-:W-:Y:S05]  /*adc0*/  @!P0 NANOSLEEP.SYNCS 0x989680 ;  /* 0x009896800000895d */ /* 0x010fea0003900000 */
[----:B------:R-:W4:Y:S02]  /*add0*/  @!P0 SYNCS.PHASECHK.TRANS64 P0, [R99+URZ+0xb0], R0 ;  /* 0x0000b000630085a7 */ /* 0x000f2400080010ff */
[----:B----4-:R-:W-:Y:S05]  /*ade0*/  @!P0 BRA `(.L_x_118) ;  /* 0xfffffffc00f08947 */ /* 0x010fea000383ffff */
[----:B------:R-:W-:Y:S05]  /*adf0*/  BRA `(.L_x_117) ;  /* 0xffffffbc00f87947 */ /* 0x000fea000383ffff */
.L_x_127:
[----:B---3--:R3:W4:Y:S02]  /*ae00*/  SYNCS.PHASECHK.TRANS64.TRYWAIT P0, [R3+URZ+0x40], R0 ;  /* 0x00004000030075a7 */ /* 0x00872400080011ff */
[----:B----4-:R-:W-:Y:S05]  /*ae10*/  @!P0 NANOSLEEP.SYNCS 0x989680 ;  /* 0x009896800000895d */ /* 0x010fea0003900000 */
[----:B------:R-:W4:Y:S02]  /*ae20*/  @!P0 SYNCS.PHASECHK.TRANS64 P0, [R3+URZ+0x40], R0 ;  /* 0x00004000030085a7 */ /* 0x000f2400080010ff */
[----:B----4-:R-:W-:Y:S05]  /*ae30*/  @!P0 BRA `(.L_x_127) ;  /* 0xfffffffc00f08947 */ /* 0x010fea000383ffff */
[----:B------:R-:W-:Y:S05]  /*ae40*/  BRA `(.L_x_126) ;  /* 0xffffffc800e87947 */ /* 0x000fea000383ffff */
.L_x_135:
[----:B---3--:R3:W4:Y:S02]  /*ae50*/  SYNCS.PHASECHK.TRANS64.TRYWAIT P0, [R62+URZ+0x40], R5 ;  /* 0x000040053e0075a7 */ /* 0x00872400080011ff */
[----:B----4-:R-:W-:Y:S05]  /*ae60*/  @!P0 NANOSLEEP.SYNCS 0x989680 ;  /* 0x009896800000895d */ /* 0x010fea0003900000 */
[----:B------:R-:W4:Y:S02]  /*ae70*/  @!P0 SYNCS.PHASECHK.TRANS64 P0, [R62+URZ+0x40], R5 ;  /* 0x000040053e0085a7 */ /* 0x000f2400080010ff */
[----:B----4-:R-:W-:Y:S05]  /*ae80*/  @!P0 BRA `(.L_x_135) ;  /* 0xfffffffc00f08947 */ /* 0x010fea000383ffff */
[----:B------:R-:W-:Y:S05]  /*ae90*/  BRA `(.L_x_134) ;  /* 0xffffffd800007947 */ /* 0x000fea000383ffff */
.L_x_143:
[----:B---3--:R3:W4:Y:S02]  /*aea0*/  SYNCS.PHASECHK.TRANS64.TRYWAIT P0, [R62+URZ+0x40], R5 ;  /* 0x000040053e0075a7 */ /* 0x00872400080011ff */
[----:B----4-:R-:W-:Y:S05]  /*aeb0*/  @!P0 NANOSLEEP.SYNCS 0x989680 ;  /* 0x009896800000895d */ /* 0x010fea0003900000 */
[----:B------:R-:W4:Y:S02]  /*aec0*/  @!P0 SYNCS.PHASECHK.TRANS64 P0, [R62+URZ+0x40], R5 ;  /* 0x000040053e0085a7 */ /* 0x000f2400080010ff */
[----:B----4-:R-:W-:Y:S05]  /*aed0*/  @!P0 BRA `(.L_x_143) ;  /* 0xfffffffc00f08947 */ /* 0x010fea000383ffff */
[----:B------:R-:W-:Y:S05]  /*aee0*/  BRA `(.L_x_142) ;  /* 0xffffffe400187947 */ /* 0x000fea000383ffff */
        .weak           $__internal_0_$__cuda_sm10x_tcgen05_guardrail_trap_col_being_dealloced_not_returned_by_alloc
        .type           $__internal_0_$__cuda_sm10x_tcgen05_guardrail_trap_col_being_dealloced_not_returned_by_alloc,@function
        .size           $__internal_0_$__cuda_sm10x_tcgen05_guardrail_trap_col_being_dealloced_not_returned_by_alloc,($__internal_1_$__cuda_sm10x_tcgen05_guardrail_trap_phase_invalid_during_alloc - $__internal_0_$__cuda_sm10x_tcgen05_guardrail_trap_col_being_dealloced_not_returned_by_alloc)
$__internal_0_$__cuda_sm10x_tcgen05_guardrail_trap_col_being_dealloced_not_returned_by_alloc:
[----:B------:R-:W-:Y:S05]  /*aef0*/  BPT.TRAP 0x1 ;  /* 0x000000040000795c */ /* 0x000fea0000300000 */
[----:B------:R-:W-:-:S04]  /*af00*/  HFMA2 R3, -RZ, RZ, 0, 0 ;  /* 0x00000000ff037431 */ /* 0x000fc800000001ff */
[----:B------:R-:W-:Y:S05]  /*af10*/  RET.REL.NODEC R2 `(_ZN7cutlass13device_kernelINS_4gemm6kernel13GemmUniversalIN4cute5tupleIJiiiiEEENS1_10collective13CollectiveMmaINS1_35MainloopSm100TmaUmmaWarpSpecializedILi4ELi2ELi4ENS5_IJNS4_1CILi4EEENSA_ILi1EEESC_EEEEENS5_IJNSA_ILi128EEENSA_ILi256EEESF_EEENS_10bfloat16_tENS5_IJlSC_lEEESI_SJ_NS4_8TiledMMAINS4_8MMA_AtomIJNS4_26SM100_MMA_F16BF16_2x1SM_SSISI_SI_fLi128ELi256ELNS4_4UMMA5MajorE0ELSO_0ELNSN_7ScaleInE0ELSP_0EEEEEENS4_6LayoutINS5_IJSC_SC_SC_EEENS5_IJNSA_ILi0EEESU_SU_EEEEENS5_IJNS4_10UnderscoreESX_SX_EEEEENS4_18SM100_TMA_2SM_LOADENS4_14ComposedLayoutINS4_7SwizzleILi3ELi4ELi3EEENS4_18smem_ptr_flag_bitsILi16EEENSS_INS5_IJNSA_ILi8EEENSA_ILi64EEEEEENS5_IJS17_SC_EEEEEEEvNS4_8identityENS4_28SM100_TMA_2SM_LOAD_MULTICASTES1B_vS1C_EENS_8epilogue10collective18CollectiveEpilogueINS1F_23Sm100TmaWarpSpecializedILi4ELi2ELi32ELb1ELb0EEEJNS5_IJS17_SG_SF_EEENS5_IJNSS_IS17_SC_EENSS_INS5_IJNSA_ILi32EEENSA_ILi2EEEEEENS5_IJSC_SF_EEEEEEEESI_SJ_SI_SJ_NS1F_6fusion15FusionCallbacksIS1J_NS1S_17LinearCombinationISI_fSI_fLNS_15FloatRoundStyleE2EEES1K_S1R_JEEENS4_5SM1004TMEM4LOAD26SM100_TMEM_LOAD_32dp32b32xENS4_13SM90_TMA_LOADENS11_INS12_ILi2ELi4ELi3EEES15_NSS_INS5_IJS16_S1M_EEENS5_IJS1M_SC_EEEEEEENS4_39AutoVectorizingCopyWithAssumedAlignmentILi128EEENS4_14SM90_TMA_STOREES27_S29_S29_EEEvvEEEEvNT_6ParamsE) ;  /* 0xffffff5002387950 */ /* 0x000fea0003c3ffff */
        .weak           $__internal_1_$__cuda_sm10x_tcgen05_guardrail_trap_phase_invalid_during_alloc
        .type           $__internal_1_$__cuda_sm10x_tcgen05_guardrail_trap_phase_invalid_during_alloc,@function
        .size           $__internal_1_$__cuda_sm10x_tcgen05_guardrail_trap_phase_invalid_during_alloc,($__internal_2_$__cuda_sm10x_tcgen05_guardrail_trap_unallocated_columns_being_dealloced - $__internal_1_$__cuda_sm10x_tcgen05_guardrail_trap_phase_invalid_during_alloc)
$__internal_1_$__cuda_sm10x_tcgen05_guardrail_trap_phase_invalid_during_alloc:
[----:B------:R-:W-:Y:S05]  /*af20*/  BPT.TRAP 0x1 ;  /* 0x000000040000795c */ /* 0x000fea0000300000 */
[----:B------:R-:W-:-:S04]  /*af30*/  MOV R5, 0x0 ;  /* 0x0000000000057802 */ /* 0x000fc80000000f00 */
[----:B------:R-:W-:Y:S05]  /*af40*/  RET.REL.NODEC R4 `(_ZN7cutlass13device_kernelINS_4gemm6kernel13GemmUniversalIN4cute5tupleIJiiiiEEENS1_10collective13CollectiveMmaINS1_35MainloopSm100TmaUmmaWarpSpecializedILi4ELi2ELi4ENS5_IJNS4_1CILi4EEENSA_ILi1EEESC_EEEEENS5_IJNSA_ILi128EEENSA_ILi256EEESF_EEENS_10bfloat16_tENS5_IJlSC_lEEESI_SJ_NS4_8TiledMMAINS4_8MMA_AtomIJNS4_26SM100_MMA_F16BF16_2x1SM_SSISI_SI_fLi128ELi256ELNS4_4UMMA5MajorE0ELSO_0ELNSN_7ScaleInE0ELSP_0EEEEEENS4_6LayoutINS5_IJSC_SC_SC_EEENS5_IJNSA_ILi0EEESU_SU_EEEEENS5_IJNS4_10UnderscoreESX_SX_EEEEENS4_18SM100_TMA_2SM_LOADENS4_14ComposedLayoutINS4_7SwizzleILi3ELi4ELi3EEENS4_18smem_ptr_flag_bitsILi16EEENSS_INS5_IJNSA_ILi8EEENSA_ILi64EEEEEENS5_IJS17_SC_EEEEEEEvNS4_8identityENS4_28SM100_TMA_2SM_LOAD_MULTICASTES1B_vS1C_EENS_8epilogue10collective18CollectiveEpilogueINS1F_23Sm100TmaWarpSpecializedILi4ELi2ELi32ELb1ELb0EEEJNS5_IJS17_SG_SF_EEENS5_IJNSS_IS17_SC_EENSS_INS5_IJNSA_ILi32EEENSA_ILi2EEEEEENS5_IJSC_SF_EEEEEEEESI_SJ_SI_SJ_NS1F_6fusion15FusionCallbacksIS1J_NS1S_17LinearCombinationISI_fSI_fLNS_15FloatRoundStyleE2EEES1K_S1R_JEEENS4_5SM1004TMEM4LOAD26SM100_TMEM_LOAD_32dp32b32xENS4_13SM90_TMA_LOADENS11_INS12_ILi2ELi4ELi3EEES15_NSS_INS5_IJS16_S1M_EEENS5_IJS1M_SC_EEEEEEENS4_39AutoVectorizingCopyWithAssumedAlignmentILi128EEENS4_14SM90_TMA_STOREES27_S29_S29_EEEvvEEEEvNT_6ParamsE) ;  /* 0xffffff50042c7950 */ /* 0x000fea0003c3ffff */
        .weak           $__internal_2_$__cuda_sm10x_tcgen05_guardrail_trap_unallocated_columns_being_dealloced
        .type           $__internal_2_$__cuda_sm10x_tcgen05_guardrail_trap_unallocated_columns_being_dealloced,@function
        .size           $__internal_2_$__cuda_sm10x_tcgen05_guardrail_trap_unallocated_columns_being_dealloced,(.L_x_201 - $__internal_2_$__cuda_sm10x_tcgen05_guardrail_trap_unallocated_columns_being_dealloced)
$__internal_2_$__cuda_sm10x_tcgen05_guardrail_trap_unallocated_columns_being_dealloced:
[----:B------:R-:W-:Y:S05]  /*af50*/  BPT.TRAP 0x1 ;  /* 0x000000040000795c */ /* 0x000fea0000300000 */
[----:B------:R-:W-:-:S04]  /*af60*/  HFMA2 R3, -RZ, RZ, 0, 0 ;  /* 0x00000000ff037431 */ /* 0x000fc800000001ff */
[----:B------:R-:W-:Y:S05]  /*af70*/  RET.REL.NODEC R2 `(_ZN7cutlass13device_kernelINS_4gemm6kernel13GemmUniversalIN4cute5tupleIJiiiiEEENS1_10collective13CollectiveMmaINS1_35MainloopSm100TmaUmmaWarpSpecializedILi4ELi2ELi4ENS5_IJNS4_1CILi4EEENSA_ILi1EEESC_EEEEENS5_IJNSA_ILi128EEENSA_ILi256EEESF_EEENS_10bfloat16_tENS5_IJlSC_lEEESI_SJ_NS4_8TiledMMAINS4_8MMA_AtomIJNS4_26SM100_MMA_F16BF16_2x1SM_SSISI_SI_fLi128ELi256ELNS4_4UMMA5MajorE0ELSO_0ELNSN_7ScaleInE0ELSP_0EEEEEENS4_6LayoutINS5_IJSC_SC_SC_EEENS5_IJNSA_ILi0EEESU_SU_EEEEENS5_IJNS4_10UnderscoreESX_SX_EEEEENS4_18SM100_TMA_2SM_LOADENS4_14ComposedLayoutINS4_7SwizzleILi3ELi4ELi3EEENS4_18smem_ptr_flag_bitsILi16EEENSS_INS5_IJNSA_ILi8EEENSA_ILi64EEEEEENS5_IJS17_SC_EEEEEEEvNS4_8identityENS4_28SM100_TMA_2SM_LOAD_MULTICASTES1B_vS1C_EENS_8epilogue10collective18CollectiveEpilogueINS1F_23Sm100TmaWarpSpecializedILi4ELi2ELi32ELb1ELb0EEEJNS5_IJS17_SG_SF_EEENS5_IJNSS_IS17_SC_EENSS_INS5_IJNSA_ILi32EEENSA_ILi2EEEEEENS5_IJSC_SF_EEEEEEEESI_SJ_SI_SJ_NS1F_6fusion15FusionCallbacksIS1J_NS1S_17LinearCombinationISI_fSI_fLNS_15FloatRoundStyleE2EEES1K_S1R_JEEENS4_5SM1004TMEM4LOAD26SM100_TMEM_LOAD_32dp32b32xENS4_13SM90_TMA_LOADENS11_INS12_ILi2ELi4ELi3EEES15_NSS_INS5_IJS16_S1M_EEENS5_IJS1M_SC_EEEEEEENS4_39AutoVectorizingCopyWithAssumedAlignmentILi128EEENS4_14SM90_TMA_STOREES27_S29_S29_EEEvvEEEEvNT_6ParamsE) ;  /* 0xffffff5002207950 */ /* 0x000fea0003c3ffff */
.L_x_200:
[----:B------:R-:W-:-:S00]  /*af80*/  BRA `(.L_x_200) ;  /* 0xfffffffc00fc7947 */ /* 0x000fc0000383ffff */
[----:B------:R-:W-:-:S00]  /*af90*/  NOP ;  /* 0x0000000000007918 */ /* 0x000fc00000000000 */
        /* <DEDUP_REMOVED lines=14> */
.L_x_201:


//--------------------- .nv.global.init           --------------------------
	.section	.nv.global.init,"aw",@progbits
.nv.global.init:
	.type		$str$27,@object
	.size		$str$27,($str$28 - $str$27)
$str$27:
        /*0000*/ 	.byte	0x28, 0x61, 0x64, 0x64, 0x72, 0x65, 0x73, 0x73, 0x20, 0x26, 0x20, 0x6d, 0x61, 0x73, 0x6b, 0x29
        /*0010*/ 	.byte	0x20, 0x3d, 0x3d, 0x20, 0x30, 0x00
	.type		$str$28,@object
	.size		$str$28,($str$26 - $str$28)
$str$28:
        /*0016*/ 	.byte	0x2f, 0x74, 0x6d, 0x70, 0x2f, 0x63, 0x75, 0x74, 0x6c, 0x61, 0x73, 0x73, 0x5f, 0x73, 0x77, 0x65
        /*0026*/ 	.byte	0x65, 0x70, 0x5f, 0x73, 0x72, 0x63, 0x2f, 0x69, 0x6e, 0x63, 0x6c, 0x75, 0x64, 0x65, 0x2f, 0x63
        /*0036*/ 	.byte	0x75, 0x74, 0x65, 0x2f, 0x70, 0x6f, 0x69, 0x6e, 0x74, 0x65, 0x72, 0x5f, 0x66, 0x6c, 0x61, 0x67
        /*0046*/ 	.byte	0x67, 0x65, 0x64, 0x2e, 0x68, 0x70, 0x70, 0x00
	.type		$str$26,@object
	.size		$str$26,($str$25 - $str$26)
$str$26:
        /*004e*/ 	.byte	0x2f, 0x74, 0x6d, 0x70, 0x2f, 0x63, 0x75, 0x74, 0x6c, 0x61, 0x73, 0x73, 0x5f, 0x73, 0x77, 0x65
        /*005e*/ 	.byte	0x65, 0x70, 0x5f, 0x73, 0x72, 0x63, 0x2f, 0x69, 0x6e, 0x63, 0x6c, 0x75, 0x64, 0x65, 0x2f, 0x63
        /*006e*/ 	.byte	0x75, 0x74, 0x65, 0x2f, 0x61, 0x74, 0x6f, 0x6d, 0x2f, 0x63, 0x6f, 0x70, 0x79, 0x5f, 0x74, 0x72
        /*007e*/ 	.byte	0x61, 0x69, 0x74, 0x73, 0x5f, 0x73, 0x6d, 0x31, 0x30, 0x30, 0x2e, 0x68, 0x70, 0x70, 0x00
	.type		$str$25,@object
	.size		$str$25,(__unnamed_1 - $str$25)
$str$25:
        /*008d*/ 	.byte	0x28, 0x28, 0x75, 0x69, 0x6e, 0x74, 0x33, 0x32, 0x5f, 0x74, 0x28, 0x74, 0x68, 0x72, 0x65, 0x61
        /*009d*/ 	.byte	0x64, 0x49, 0x64, 0x78, 0x2e, 0x78, 0x29, 0x20, 0x2f, 0x20, 0x33, 0x32, 0x29, 0x20, 0x25, 0x20
        /*00ad*/ 	.byte	0x34, 0x29, 0x20, 0x3d, 0x3d, 0x20, 0x28, 0x28, 0x28, 0x74, 0x6d, 0x65, 0x6d, 0x5f, 0x61, 0x64
        /*00bd*/ 	.byte	0x64, 0x72, 0x20, 0x3e, 0x3e, 0x20, 0x31, 0x36, 0x29, 0x20, 0x2f, 0x20, 0x33, 0x32, 0x29, 0x20
        /*00cd*/ 	.byte	0x25, 0x20, 0x34, 0x29, 0x00
	.type		__unnamed_1,@object
	.size		__unnamed_1,(__unnamed_2 - __unnamed_1)
__unnamed_1:
        /*00d2*/ 	.byte	0x61, 0x75, 0x74, 0x6f, 0x20, 0x63, 0x75, 0x74, 0x65, 0x3a, 0x3a, 0x61, 0x73, 0x5f, 0x70, 0x6f
        /* <DEDUP_REMOVED lines=24> */
        /*0262*/ 	.byte	0x43, 0x3c, 0x34, 0x30, 0x39, 0x36, 0x3e, 0x3e, 0x3e, 0x3e, 0x5d, 0x00
	.type		__unnamed_2,@object
	.size		__unnamed_2,(.L_2 - __unnamed_2)
__unnamed_2:
        /* <DEDUP_REMOVED lines=42> */
        /*050e*/ 	.byte	0x3e, 0x3e, 0x5d, 0x00
.L_2:


//--------------------- .nv.shared._ZN7cutlass13device_kernelINS_4gemm6kernel13GemmUniversalIN4cute5tupleIJiiiiEEENS1_10collective13CollectiveMmaINS1_35MainloopSm100TmaUmmaWarpSpecializedILi4ELi2ELi4ENS5_IJNS4_1CILi4EEENSA_ILi1EEESC_EEEEENS5_IJNSA_ILi128EEENSA_ILi256EEESF_EEENS_10bfloat16_tENS5_IJlSC_lEEESI_SJ_NS4_8TiledMMAINS4_8MMA_AtomIJNS4_26SM100_MMA_F16BF16_2x1SM_SSISI_SI_fLi128ELi256ELNS4_4UMMA5MajorE0ELSO_0ELNSN_7ScaleInE0ELSP_0EEEEEENS4_6LayoutINS5_IJSC_SC_SC_EEENS5_IJNSA_ILi0EEESU_SU_EEEEENS5_IJNS4_10UnderscoreESX_SX_EEEEENS4_18SM100_TMA_2SM_LOADENS4_14ComposedLayoutINS4_7SwizzleILi3ELi4ELi3EEENS4_18smem_ptr_flag_bitsILi16EEENSS_INS5_IJNSA_ILi8EEENSA_ILi64EEEEEENS5_IJS17_SC_EEEEEEEvNS4_8identityENS4_28SM100_TMA_2SM_LOAD_MULTICASTES1B_vS1C_EENS_8epilogue10collective18CollectiveEpilogueINS1F_23Sm100TmaWarpSpecializedILi4ELi2ELi32ELb1ELb0EEEJNS5_IJS17_SG_SF_EEENS5_IJNSS_IS17_SC_EENSS_INS5_IJNSA_ILi32EEENSA_ILi2EEEEEENS5_IJSC_SF_EEEEEEEESI_SJ_SI_SJ_NS1F_6fusion15FusionCallbacksIS1J_NS1S_17LinearCombinationISI_fSI_fLNS_15FloatRoundStyleE2EEES1K_S1R_JEEENS4_5SM1004TMEM4LOAD26SM100_TMEM_LOAD_32dp32b32xENS4_13SM90_TMA_LOADENS11_INS12_ILi2ELi4ELi3EEES15_NSS_INS5_IJS16_S1M_EEENS5_IJS1M_SC_EEEEEEENS4_39AutoVectorizingCopyWithAssumedAlignmentILi128EEENS4_14SM90_TMA_STOREES27_S29_S29_EEEvvEEEEvNT_6ParamsE --------------------------
	.section	.nv.shared._ZN7cutlass13device_kernelINS_4gemm6kernel13GemmUniversalIN4cute5tupleIJiiiiEEENS1_10collective13CollectiveMmaINS1_35MainloopSm100TmaUmmaWarpSpecializedILi4ELi2ELi4ENS5_IJNS4_1CILi4EEENSA_ILi1EEESC_EEEEENS5_IJNSA_ILi128EEENSA_ILi256EEESF_EEENS_10bfloat16_tENS5_IJlSC_lEEESI_SJ_NS4_8TiledMMAINS4_8MMA_AtomIJNS4_26SM100_MMA_F16BF16_2x1SM_SSISI_SI_fLi128ELi256ELNS4_4UMMA5MajorE0ELSO_0ELNSN_7ScaleInE0ELSP_0EEEEEENS4_6LayoutINS5_IJSC_SC_SC_EEENS5_IJNSA_ILi0EEESU_SU_EEEEENS5_IJNS4_10UnderscoreESX_SX_EEEEENS4_18SM100_TMA_2SM_LOADENS4_14ComposedLayoutINS4_7SwizzleILi3ELi4ELi3EEENS4_18smem_ptr_flag_bitsILi16EEENSS_INS5_IJNSA_ILi8EEENSA_ILi64EEEEEENS5_IJS17_SC_EEEEEEEvNS4_8identityENS4_28SM100_TMA_2SM_LOAD_MULTICASTES1B_vS1C_EENS_8epilogue10collective18CollectiveEpilogueINS1F_23Sm100TmaWarpSpecializedILi4ELi2ELi32ELb1ELb0EEEJNS5_IJS17_SG_SF_EEENS5_IJNSS_IS17_SC_EENSS_INS5_IJNSA_ILi32EEENSA_ILi2EEEEEENS5_IJSC_SF_EEEEEEEESI_SJ_SI_SJ_NS1F_6fusion15FusionCallbacksIS1J_NS1S_17LinearCombinationISI_fSI_fLNS_15FloatRoundStyleE2EEES1K_S1R_JEEENS4_5SM1004TMEM4LOAD26SM100_TMEM_LOAD_32dp32b32xENS4_13SM90_TMA_LOADENS11_INS12_ILi2ELi4ELi3EEES15_NSS_INS5_IJS16_S1M_EEENS5_IJS1M_SC_EEEEEEENS4_39AutoVectorizingCopyWithAssumedAlignmentILi128EEENS4_14SM90_TMA_STOREES27_S29_S29_EEEvvEEEEvNT_6ParamsE,"aw",@nobits
	.sectionflags	@""
	.align	16
	.zero		1024


//--------------------- .nv.shared.reserved.0     --------------------------
	.section	.nv.shared.reserved.0,"aw",@nobits
	.weak		__nv_reservedSMEM_offset_0_alias
	.size		__nv_reservedSMEM_offset_0_alias, 0, 64
	.other		__nv_reservedSMEM_offset_0_alias,@"STO_CUDA_RESERVED_SHARED STV_DEFAULT"
__nv_reservedSMEM_offset_0_alias:
	.zero		0
.nv.shared.reserved.0:
	.zero		64
	.weak		__nv_reservedSMEM_tcgen05_partition
	.type		__nv_reservedSMEM_tcgen05_partition,@object
	.size		__nv_reservedSMEM_tcgen05_partition,(.L_0 - __nv_reservedSMEM_tcgen05_partition)
__nv_reservedSMEM_tcgen05_partition:
	.zero		32
.L_0:


//--------------------- .nv.global                --------------------------
	.section	.nv.global,"aw",@nobits
.nv.global:
	.type		_ZN40_INTERNAL_ea47d4dc_4_k_cu_01b26dc7_288234cute1_E,@object
	.size		_ZN40_INTERNAL_ea47d4dc_4_k_cu_01b26dc7_288234cute1_E,(_ZN40_INTERNAL_ea47d4dc_4_k_cu_01b26dc7_288234cuda3std3__45__cpo6cbeginE - _ZN40_INTERNAL_ea47d4dc_4_k_cu_01b26dc7_288234cute1_E)
_ZN40_INTERNAL_ea47d4dc_4_k_cu_01b26dc7_288234cute1_E:
	.zero		1
	.type		_ZN40_INTERNAL_ea47d4dc_4_k_cu_01b26dc7_288234cuda3std3__45__cpo6cbeginE,@object
	.size		_ZN40_INTERNAL_ea47d4dc_4_k_cu_01b26dc7_288234cuda3std3__45__cpo6cbeginE,(_ZN40_INTERNAL_ea47d4dc_4_k_cu_01b26dc7_288234cuda3std3__48in_placeE - _ZN40_INTERNAL_ea47d4dc_4_k_cu_01b26dc7_288234cuda3std3__45__cpo6cbeginE)
_ZN40_INTERNAL_ea47d4dc_4_k_cu_01b26dc7_288234cuda3std3__45__cpo6cbeginE:
	.zero		1
	.type		_ZN40_INTERNAL_ea47d4dc_4_k_cu_01b26dc7_288234cuda3std3__48in_placeE,@object
	.size		_ZN40_INTERNAL_ea47d4dc_4_k_cu_01b26dc7_288234cuda3std3__48in_placeE,(_ZN40_INTERNAL_ea47d4dc_4_k_cu_01b26dc7_288234cuda3std6ranges3__45__cpo9iter_moveE - _ZN40_INTERNAL_ea47d4dc_4_k_cu_01b26dc7_288234cuda3std3__48in_placeE)
_ZN40_INTERNAL_ea47d4dc_4_k_cu_01b26dc7_288234cuda3std3__48in_placeE:
	.zero		1
	.type		_ZN40_INTERNAL_ea47d4dc_4_k_cu_01b26dc7_288234cuda3std6ranges3__45__cpo9iter_moveE,@object
	.size		_ZN40_INTERNAL_ea47d4dc_4_k_cu_01b26dc7_288234cuda3std6ranges3__45__cpo9iter_moveE,(_ZN40_INTERNAL_ea47d4dc_4_k_cu_01b26dc7_288234cuda3std3__45__cpo5beginE - _ZN40_INTERNAL_ea47d4dc_4_k_cu_01b26dc7_288234cuda3std6ranges3__45__cpo9iter_moveE)
_ZN40_INTERNAL_ea47d4dc_4_k_cu_01b26dc7_288234cuda3std6ranges3__45__cpo9iter_moveE:
	.zero		1
	.type		_ZN40_INTERNAL_ea47d4dc_4_k_cu_01b26dc7_288234cuda3std3__45__cpo5beginE,@object
	.size		_ZN40_INTERNAL_ea47d4dc_4_k_cu_01b26dc7_288234cuda3std3__45__cpo5beginE,(_ZN40_INTERNAL_ea47d4dc_4_k_cu_01b26dc7_288234cuda3std3__442_GLOBAL__N__ea47d4dc_4_k_cu_01b26dc7_288236ignoreE - _ZN40_INTERNAL_ea47d4dc_4_k_cu_01b26dc7_288234cuda3std3__45__cpo5beginE)
_ZN40_INTERNAL_ea47d4dc_4_k_cu_01b26dc7_288234cuda3std3__45__cpo5beginE:
	.zero		1
	.type		_ZN40_INTERNAL_ea47d4dc_4_k_cu_01b26dc7_288234cuda3std3__442_GLOBAL__N__ea47d4dc_4_k_cu_01b26dc7_288236ignoreE,@object
	.size		_ZN40_INTERNAL_ea47d4dc_4_k_cu_01b26dc7_288234cuda3std3__442_GLOBAL__N__ea47d4dc_4_k_cu_01b26dc7_288236ignoreE,(_ZN40_INTERNAL_ea47d4dc_4_k_cu_01b26dc7_288234cute7productE - _ZN40_INTERNAL_ea47d4dc_4_k_cu_01b26dc7_288234cuda3std3__442_GLOBAL__N__ea47d4dc_4_k_cu_01b26dc7_288236ignoreE)
_ZN40_INTERNAL_ea47d4dc_4_k_cu_01b26dc7_288234cuda3std3__442_GLOBAL__N__ea47d4dc_4_k_cu_01b26dc7_288236ignoreE:
	.zero		1
	.type		_ZN40_INTERNAL_ea47d4dc_4_k_cu_01b26dc7_288234cute7productE,@object
	.size		_ZN40_INTERNAL_ea47d4dc_4_k_cu_01b26dc7_288234cute7productE,(_ZN40_INTERNAL_ea47d4dc_4_k_cu_01b26dc7_288234cuda3std3__45__cpo3endE - _ZN40_INTERNAL_ea47d4dc_4_k_cu_01b26dc7_288234cute7productE)
_ZN40_INTERNAL_ea47d4dc_4_k_cu_01b26dc7_288234cute7productE:
	.zero		1
	.type		_ZN40_INTERNAL_ea47d4dc_4_k_cu_01b26dc7_288234cuda3std3__45__cpo3endE,@object
	.size		_ZN40_INTERNAL_ea47d4dc_4_k_cu_01b26dc7_288234cuda3std3__45__cpo3endE,(_ZN40_INTERNAL_ea47d4dc_4_k_cu_01b26dc7_288234cuda3std3__419piecewise_constructE - _ZN40_INTERNAL_ea47d4dc_4_k_cu_01b26dc7_288234cuda3std3__45__cpo3endE)
_ZN40_INTERNAL_ea47d4dc_4_k_cu_01b26dc7_288234cuda3std3__45__cpo3endE:
	.zero		1
	.type		_ZN40_INTERNAL_ea47d4dc_4_k_cu_01b26dc7_288234cuda3std3__419piecewise_constructE,@object
	.size		_ZN40_INTERNAL_ea47d4dc_4_k_cu_01b26dc7_288234cuda3std3__419piecewise_constructE,(_ZN40_INTERNAL_ea47d4dc_4_k_cu_01b26dc7_288234cuda3std3__45__cpo4cendE - _ZN40_INTERNAL_ea47d4dc_4_k_cu_01b26dc7_288234cuda3std3__419piecewise_constructE)
_ZN40_INTERNAL_ea47d4dc_4_k_cu_01b26dc7_288234cuda3std3__419piecewise_constructE:
	.zero		1
	.type		_ZN40_INTERNAL_ea47d4dc_4_k_cu_01b26dc7_288234cuda3std3__45__cpo4cendE,@object
	.size		_ZN40_INTERNAL_ea47d4dc_4_k_cu_01b26dc7_288234cuda3std3__45__cpo4cendE,(_ZN40_INTERNAL_ea47d4dc_4_k_cu_01b26dc7_288234cuda3std6ranges3__45__cpo4swapE - _ZN40_INTERNAL_ea47d4dc_4_k_cu_01b26dc7_288234cuda3std3__45__cpo4cendE)
_ZN40_INTERNAL_ea47d4dc_4_k_cu_01b26dc7_288234cuda3std3__45__cpo4cendE:
	.zero		1
	.type		_ZN40_INTERNAL_ea47d4dc_4_k_cu_01b26dc7_288234cuda3std6ranges3__45__cpo4swapE,@object
	.size		_ZN40_INTERNAL_ea47d4dc_4_k_cu_01b26dc7_288234cuda3std6ranges3__45__cpo4swapE,(.L_10 - _ZN40_INTERNAL_ea47d4dc_4_k_cu_01b26dc7_288234cuda3std6ranges3__45__cpo4swapE)
_ZN40_INTERNAL_ea47d4dc_4_k_cu_01b26dc7_288234cuda3std6ranges3__45__cpo4swapE:
	.zero		1
.L_10:


//--------------------- .nv.constant0._ZN7cutlass13device_kernelINS_4gemm6kernel13GemmUniversalIN4cute5tupleIJiiiiEEENS1_10collective13CollectiveMmaINS1_35MainloopSm100TmaUmmaWarpSpecializedILi4ELi2ELi4ENS5_IJNS4_1CILi4EEENSA_ILi1EEESC_EEEEENS5_IJNSA_ILi128EEENSA_ILi256EEESF_EEENS_10bfloat16_tENS5_IJlSC_lEEESI_SJ_NS4_8TiledMMAINS4_8MMA_AtomIJNS4_26SM100_MMA_F16BF16_2x1SM_SSISI_SI_fLi128ELi256ELNS4_4UMMA5MajorE0ELSO_0ELNSN_7ScaleInE0ELSP_0EEEEEENS4_6LayoutINS5_IJSC_SC_SC_EEENS5_IJNSA_ILi0EEESU_SU_EEEEENS5_IJNS4_10UnderscoreESX_SX_EEEEENS4_18SM100_TMA_2SM_LOADENS4_14ComposedLayoutINS4_7SwizzleILi3ELi4ELi3EEENS4_18smem_ptr_flag_bitsILi16EEENSS_INS5_IJNSA_ILi8EEENSA_ILi64EEEEEENS5_IJS17_SC_EEEEEEEvNS4_8identityENS4_28SM100_TMA_2SM_LOAD_MULTICASTES1B_vS1C_EENS_8epilogue10collective18CollectiveEpilogueINS1F_23Sm100TmaWarpSpecializedILi4ELi2ELi32ELb1ELb0EEEJNS5_IJS17_SG_SF_EEENS5_IJNSS_IS17_SC_EENSS_INS5_IJNSA_ILi32EEENSA_ILi2EEEEEENS5_IJSC_SF_EEEEEEEESI_SJ_SI_SJ_NS1F_6fusion15FusionCallbacksIS1J_NS1S_17LinearCombinationISI_fSI_fLNS_15FloatRoundStyleE2EEES1K_S1R_JEEENS4_5SM1004TMEM4LOAD26SM100_TMEM_LOAD_32dp32b32xENS4_13SM90_TMA_LOADENS11_INS12_ILi2ELi4ELi3EEES15_NSS_INS5_IJS16_S1M_EEENS5_IJS1M_SC_EEEEEEENS4_39AutoVectorizingCopyWithAssumedAlignmentILi128EEENS4_14SM90_TMA_STOREES27_S29_S29_EEEvvEEEEvNT_6ParamsE --------------------------
	.section	.nv.constant0._ZN7cutlass13device_kernelINS_4gemm6kernel13GemmUniversalIN4cute5tupleIJiiiiEEENS1_10collective13CollectiveMmaINS1_35MainloopSm100TmaUmmaWarpSpecializedILi4ELi2ELi4ENS5_IJNS4_1CILi4EEENSA_ILi1EEESC_EEEEENS5_IJNSA_ILi128EEENSA_ILi256EEESF_EEENS_10bfloat16_tENS5_IJlSC_lEEESI_SJ_NS4_8TiledMMAINS4_8MMA_AtomIJNS4_26SM100_MMA_F16BF16_2x1SM_SSISI_SI_fLi128ELi256ELNS4_4UMMA5MajorE0ELSO_0ELNSN_7ScaleInE0ELSP_0EEEEEENS4_6LayoutINS5_IJSC_SC_SC_EEENS5_IJNSA_ILi0EEESU_SU_EEEEENS5_IJNS4_10UnderscoreESX_SX_EEEEENS4_18SM100_TMA_2SM_LOADENS4_14ComposedLayoutINS4_7SwizzleILi3ELi4ELi3EEENS4_18smem_ptr_flag_bitsILi16EEENSS_INS5_IJNSA_ILi8EEENSA_ILi64EEEEEENS5_IJS17_SC_EEEEEEEvNS4_8identityENS4_28SM100_TMA_2SM_LOAD_MULTICASTES1B_vS1C_EENS_8epilogue10collective18CollectiveEpilogueINS1F_23Sm100TmaWarpSpecializedILi4ELi2ELi32ELb1ELb0EEEJNS5_IJS17_SG_SF_EEENS5_IJNSS_IS17_SC_EENSS_INS5_IJNSA_ILi32EEENSA_ILi2EEEEEENS5_IJSC_SF_EEEEEEEESI_SJ_SI_SJ_NS1F_6fusion15FusionCallbacksIS1J_NS1S_17LinearCombinationISI_fSI_fLNS_15FloatRoundStyleE2EEES1K_S1R_JEEENS4_5SM1004TMEM4LOAD26SM100_TMEM_LOAD_32dp32b32xENS4_13SM90_TMA_LOADENS11_INS12_ILi2ELi4ELi3EEES15_NSS_INS5_IJS16_S1M_EEENS5_IJS1M_SC_EEEEEEENS4_39AutoVectorizingCopyWithAssumedAlignmentILi128EEENS4_14SM90_TMA_STOREES27_S29_S29_EEEvvEEEEvNT_6ParamsE,"a",@progbits
	.sectionflags	@""
	.align	4
.nv.constant0._ZN7cutlass13device_kernelINS_4gemm6kernel13GemmUniversalIN4cute5tupleIJiiiiEEENS1_10collective13CollectiveMmaINS1_35MainloopSm100TmaUmmaWarpSpecializedILi4ELi2ELi4ENS5_IJNS4_1CILi4EEENSA_ILi1EEESC_EEEEENS5_IJNSA_ILi128EEENSA_ILi256EEESF_EEENS_10bfloat16_tENS5_IJlSC_lEEESI_SJ_NS4_8TiledMMAINS4_8MMA_AtomIJNS4_26SM100_MMA_F16BF16_2x1SM_SSISI_SI_fLi128ELi256ELNS4_4UMMA5MajorE0ELSO_0ELNSN_7ScaleInE0ELSP_0EEEEEENS4_6LayoutINS5_IJSC_SC_SC_EEENS5_IJNSA_ILi0EEESU_SU_EEEEENS5_IJNS4_10UnderscoreESX_SX_EEEEENS4_18SM100_TMA_2SM_LOADENS4_14ComposedLayoutINS4_7SwizzleILi3ELi4ELi3EEENS4_18smem_ptr_flag_bitsILi16EEENSS_INS5_IJNSA_ILi8EEENSA_ILi64EEEEEENS5_IJS17_SC_EEEEEEEvNS4_8identityENS4_28SM100_TMA_2SM_LOAD_MULTICASTES1B_vS1C_EENS_8epilogue10collective18CollectiveEpilogueINS1F_23Sm100TmaWarpSpecializedILi4ELi2ELi32ELb1ELb0EEEJNS5_IJS17_SG_SF_EEENS5_IJNSS_IS17_SC_EENSS_INS5_IJNSA_ILi32EEENSA_ILi2EEEEEENS5_IJSC_SF_EEEEEEEESI_SJ_SI_SJ_NS1F_6fusion15FusionCallbacksIS1J_NS1S_17LinearCombinationISI_fSI_fLNS_15FloatRoundStyleE2EEES1K_S1R_JEEENS4_5SM1004TMEM4LOAD26SM100_TMEM_LOAD_32dp32b32xENS4_13SM90_TMA_LOADENS11_INS12_ILi2ELi4ELi3EEES15_NSS_INS5_IJS16_S1M_EEENS5_IJS1M_SC_EEEEEEENS4_39AutoVectorizingCopyWithAssumedAlignmentILi128EEENS4_14SM90_TMA_STOREES27_S29_S29_EEEvvEEEEvNT_6ParamsE:
	.zero		2944


//--------------------- SYMBOLS --------------------------

	.type		.nv.reservedSmem.offset0,@object
	.size		.nv.reservedSmem.offset0,0x4
	.type		.nv.reservedSmem.cap,@object
	.size		.nv.reservedSmem.cap,0x4
	.type		__assertfail,@function
